def matmul_kernel(
    a_ptr,
    b_ptr,
    c_ptr,
    M,
    N,
    K,
    stride_am,
    stride_ak,
    stride_bk,
    stride_bn,
    stride_cm,
    stride_cn,
    BLOCK_M: tl.constexpr,
    BLOCK_N: tl.constexpr,
    BLOCK_K: tl.constexpr,
    GROUP_M: tl.constexpr,
):
    pid = tl.program_id(axis=0)
    num_pid_m = tl.cdiv(M, BLOCK_M)
    num_pid_n = tl.cdiv(N, BLOCK_N)
    num_pid_in_group = GROUP_M * num_pid_n
    group_id = pid // num_pid_in_group
    first_pid_m = group_id * GROUP_M
    group_size_m = min(num_pid_m - first_pid_m, GROUP_M)
    pid_m = first_pid_m + ((pid % num_pid_in_group) % group_size_m)
    pid_n = (pid % num_pid_in_group) // group_size_m

    offs_am = (pid_m * BLOCK_M + tl.arange(0, BLOCK_M)) % M
    offs_bn = (pid_n * BLOCK_N + tl.arange(0, BLOCK_N)) % N
    offs_k = tl.arange(0, BLOCK_K)
    a_ptrs = a_ptr + offs_am[:, None] * stride_am + offs_k[None, :] * stride_ak
    b_ptrs = b_ptr + offs_k[:, None] * stride_bk + offs_bn[None, :] * stride_bn

    acc = tl.zeros((BLOCK_M, BLOCK_N), dtype=tl.float32)
    for kk in range(0, tl.cdiv(K, BLOCK_K)):
        a = tl.load(a_ptrs, mask=offs_k[None, :] < K - kk * BLOCK_K, other=0.0)
        b = tl.load(b_ptrs, mask=offs_k[:, None] < K - kk * BLOCK_K, other=0.0)
        acc = tl.dot(a, b, acc)
        a_ptrs += BLOCK_K * stride_ak
        b_ptrs += BLOCK_K * stride_bk

    c = acc.to(c_ptr.dtype.element_ty)
    offs_cm = pid_m * BLOCK_M + tl.arange(0, BLOCK_M)
    offs_cn = pid_n * BLOCK_N + tl.arange(0, BLOCK_N)
    c_ptrs = c_ptr + offs_cm[:, None] * stride_cm + offs_cn[None, :] * stride_cn
    mask = (offs_cm[:, None] < M) & (offs_cn[None, :] < N)
    tl.store(c_ptrs, c, mask=mask)

# config = {"BLOCK_K": 128, "BLOCK_M": 32, "BLOCK_N": 16, "GROUP_M": 8, "arch": "sm_90", "dtype": "bf16", "num_ctas": 1, "num_stages": 2, "num_warps": 8}
# arch = sm_90


// ===== COMPILED SASS (sm_90a) =====

	.target	sm_90a

	.elftype	@"ET_EXEC"


//--------------------- .note.nv.tkinfo           --------------------------
	.section	.note.nv.tkinfo,"",@"SHT_NOTE"
	.sectionflags	@"SHF_NOTE_NV_TKINFO"
	.tkinfo
        /*0018*/ 	.word	0x00000002
        /*0030*/ 	.string	""
        /*0030*/ 	.string	"ptxas"
        /*0030*/ 	.string	"Cuda compilation tools, release 13.0, V13.0.88"
        /*0030*/ 	.string	"Build cuda_13.0.r13.0/compiler.36424714_0"
        /*0030*/ 	.string	"-v  -suppress-debug-info  -lineinfo  -arch sm_90a "



//--------------------- .note.nv.cuinfo           --------------------------
	.section	.note.nv.cuinfo,"",@"SHT_NOTE"
	.sectionflags	@"SHF_NOTE_NV_CUINFO"
        /*0018*/ 	.short	0x0002
        /*001a*/ 	.short	0x005a
        /*001c*/ 	.short	0x0082
	.zero		2


//--------------------- .nv.info                  --------------------------
	.section	.nv.info,"",@"SHT_CUDA_INFO"
	.align	4


	//----- nvinfo : EIATTR_REGCOUNT
	.align		4
        /*0000*/ 	.byte	0x04, 0x2f
        /*0002*/ 	.short	(.L_1 - .L_0)
	.align		4
.L_0:
        /*0004*/ 	.word	index@(matmul_kernel)
        /*0008*/ 	.word	0x00000073


	//----- nvinfo : EIATTR_FRAME_SIZE
	.align		4
.L_1:
        /*000c*/ 	.byte	0x04, 0x11
        /*000e*/ 	.short	(.L_3 - .L_2)
	.align		4
.L_2:
        /*0010*/ 	.word	index@(matmul_kernel)
        /*0014*/ 	.word	0x00000000


	//----- nvinfo : EIATTR_MIN_STACK_SIZE
	.align		4
.L_3:
        /*0018*/ 	.byte	0x04, 0x12
        /*001a*/ 	.short	(.L_5 - .L_4)
	.align		4
.L_4:
        /*001c*/ 	.word	index@(matmul_kernel)
        /*0020*/ 	.word	0x00000000
.L_5:


//--------------------- .nv.compat                --------------------------
	.section	.nv.compat,"",@"SHT_CUDA_COMPAT_INFO"
	.align	4
        /*0000*/ 	.byte	0x02, 0x09, 0x01, 0x00, 0x02, 0x02, 0x01, 0x00, 0x02, 0x05, 0x05, 0x00, 0x03, 0x07, 0x01, 0x01
        /*0010*/ 	.byte	0x02, 0x03, 0x00, 0x00, 0x02, 0x06, 0x01, 0x00, 0x04, 0x0b, 0x08, 0x00, 0x00, 0x00, 0x00, 0x00
        /*0020*/ 	.byte	0x00, 0x00, 0x00, 0x00


//--------------------- .nv.info.matmul_kernel    --------------------------
	.section	.nv.info.matmul_kernel,"",@"SHT_CUDA_INFO"
	.sectionflags	@""
	.align	4


	//----- nvinfo : EIATTR_CUDA_API_VERSION
	.align		4
        /*0000*/ 	.byte	0x04, 0x37
        /*0002*/ 	.short	(.L_7 - .L_6)
.L_6:
        /*0004*/ 	.word	0x00000082


	//----- nvinfo : EIATTR_KPARAM_INFO
	.align		4
.L_7:
        /*0008*/ 	.byte	0x04, 0x17
        /*000a*/ 	.short	(.L_9 - .L_8)
.L_8:
        /*000c*/ 	.word	0x00000000
        /*0010*/ 	.short	0x000d
        /*0012*/ 	.short	0x0048
        /*0014*/ 	.byte	0x00, 0xf4, 0x21, 0x00


	//----- nvinfo : EIATTR_KPARAM_INFO
	.align		4
.L_9:
        /*0018*/ 	.byte	0x04, 0x17
        /*001a*/ 	.short	(.L_11 - .L_10)
.L_10:
        /*001c*/ 	.word	0x00000000
        /*0020*/ 	.short	0x000c
        /*0022*/ 	.short	0x0040
        /*0024*/ 	.byte	0x00, 0xf4, 0x21, 0x00


	//----- nvinfo : EIATTR_KPARAM_INFO
	.align		4
.L_11:
        /*0028*/ 	.byte	0x04, 0x17
        /*002a*/ 	.short	(.L_13 - .L_12)
.L_12:
        /*002c*/ 	.word	0x00000000
        /*0030*/ 	.short	0x000b
        /*0032*/ 	.short	0x0038
        /*0034*/ 	.byte	0x00, 0xf0, 0x11, 0x00


	//----- nvinfo : EIATTR_KPARAM_INFO
	.align		4
.L_13:
        /*0038*/ 	.byte	0x04, 0x17
        /*003a*/ 	.short	(.L_15 - .L_14)
.L_14:
        /*003c*/ 	.word	0x00000000
        /*0040*/ 	.short	0x000a
        /*0042*/ 	.short	0x0034
        /*0044*/ 	.byte	0x00, 0xf0, 0x11, 0x00


	//----- nvinfo : EIATTR_KPARAM_INFO
	.align		4
.L_15:
        /*0048*/ 	.byte	0x04, 0x17
        /*004a*/ 	.short	(.L_17 - .L_16)
.L_16:
        /*004c*/ 	.word	0x00000000
        /*0050*/ 	.short	0x0009
        /*0052*/ 	.short	0x0030
        /*0054*/ 	.byte	0x00, 0xf0, 0x11, 0x00


	//----- nvinfo : EIATTR_KPARAM_INFO
	.align		4
.L_17:
        /*0058*/ 	.byte	0x04, 0x17
        /*005a*/ 	.short	(.L_19 - .L_18)
.L_18:
        /*005c*/ 	.word	0x00000000
        /*0060*/ 	.short	0x0008
        /*0062*/ 	.short	0x002c
        /*0064*/ 	.byte	0x00, 0xf0, 0x11, 0x00


	//----- nvinfo : EIATTR_KPARAM_INFO
	.align		4
.L_19:
        /*0068*/ 	.byte	0x04, 0x17
        /*006a*/ 	.short	(.L_21 - .L_20)
.L_20:
        /*006c*/ 	.word	0x00000000
        /*0070*/ 	.short	0x0007
        /*0072*/ 	.short	0x0028
        /*0074*/ 	.byte	0x00, 0xf0, 0x11, 0x00


	//----- nvinfo : EIATTR_KPARAM_INFO
	.align		4
.L_21:
        /*0078*/ 	.byte	0x04, 0x17
        /*007a*/ 	.short	(.L_23 - .L_22)
.L_22:
        /*007c*/ 	.word	0x00000000
        /*0080*/ 	.short	0x0006
        /*0082*/ 	.short	0x0024
        /*0084*/ 	.byte	0x00, 0xf0, 0x11, 0x00


	//----- nvinfo : EIATTR_KPARAM_INFO
	.align		4
.L_23:
        /*0088*/ 	.byte	0x04, 0x17
        /*008a*/ 	.short	(.L_25 - .L_24)
.L_24:
        /*008c*/ 	.word	0x00000000
        /*0090*/ 	.short	0x0005
        /*0092*/ 	.short	0x0020
        /*0094*/ 	.byte	0x00, 0xf0, 0x11, 0x00


	//----- nvinfo : EIATTR_KPARAM_INFO
	.align		4
.L_25:
        /*0098*/ 	.byte	0x04, 0x17
        /*009a*/ 	.short	(.L_27 - .L_26)
.L_26:
        /*009c*/ 	.word	0x00000000
        /*00a0*/ 	.short	0x0004
        /*00a2*/ 	.short	0x001c
        /*00a4*/ 	.byte	0x00, 0xf0, 0x11, 0x00


	//----- nvinfo : EIATTR_KPARAM_INFO
	.align		4
.L_27:
        /*00a8*/ 	.byte	0x04, 0x17
        /*00aa*/ 	.short	(.L_29 - .L_28)
.L_28:
        /*00ac*/ 	.word	0x00000000
        /*00b0*/ 	.short	0x0003
        /*00b2*/ 	.short	0x0018
        /*00b4*/ 	.byte	0x00, 0xf0, 0x11, 0x00


	//----- nvinfo : EIATTR_KPARAM_INFO
	.align		4
.L_29:
        /*00b8*/ 	.byte	0x04, 0x17
        /*00ba*/ 	.short	(.L_31 - .L_30)
.L_30:
        /*00bc*/ 	.word	0x00000000
        /*00c0*/ 	.short	0x0002
        /*00c2*/ 	.short	0x0010
        /*00c4*/ 	.byte	0x00, 0xf4, 0x21, 0x00


	//----- nvinfo : EIATTR_KPARAM_INFO
	.align		4
.L_31:
        /*00c8*/ 	.byte	0x04, 0x17
        /*00ca*/ 	.short	(.L_33 - .L_32)
.L_32:
        /*00cc*/ 	.word	0x00000000
        /*00d0*/ 	.short	0x0001
        /*00d2*/ 	.short	0x0008
        /*00d4*/ 	.byte	0x00, 0xf4, 0x21, 0x00


	//----- nvinfo : EIATTR_KPARAM_INFO
	.align		4
.L_33:
        /*00d8*/ 	.byte	0x04, 0x17
        /*00da*/ 	.short	(.L_35 - .L_34)
.L_34:
        /*00dc*/ 	.word	0x00000000
        /*00e0*/ 	.short	0x0000
        /*00e2*/ 	.short	0x0000
        /*00e4*/ 	.byte	0x00, 0xf4, 0x21, 0x00


	//----- nvinfo : EIATTR_SPARSE_MMA_MASK
	.align		4
.L_35:
        /*00e8*/ 	.byte	0x03, 0x50
        /*00ea*/ 	.short	0x0000


	//----- nvinfo : EIATTR_MAXREG_COUNT
	.align		4
        /*00ec*/ 	.byte	0x03, 0x1b
        /*00ee*/ 	.short	0x00ff


	//----- nvinfo : EIATTR_NUM_BARRIERS
	.align		4
        /*00f0*/ 	.byte	0x02, 0x4c
        /*00f2*/ 	.byte	0x01
	.zero		1


	//----- nvinfo : EIATTR_MERCURY_ISA_VERSION
	.align		4
        /*00f4*/ 	.byte	0x03, 0x5f
        /*00f6*/ 	.short	0x0101


	//----- nvinfo : EIATTR_EXIT_INSTR_OFFSETS
	.align		4
        /*00f8*/ 	.byte	0x04, 0x1c
        /*00fa*/ 	.short	(.L_37 - .L_36)


	//   ....[0]....
.L_36:
        /*00fc*/ 	.word	0x00002040


	//   ....[1]....
        /*0100*/ 	.word	0x00002090


	//----- nvinfo : EIATTR_REQNTID
	.align		4
.L_37:
        /*0104*/ 	.byte	0x04, 0x10
        /*0106*/ 	.short	(.L_39 - .L_38)
.L_38:
        /*0108*/ 	.word	0x00000100
        /*010c*/ 	.word	0x00000001
        /*0110*/ 	.word	0x00000001


	//----- nvinfo : EIATTR_CBANK_PARAM_SIZE
	.align		4
.L_39:
        /*0114*/ 	.byte	0x03, 0x19
        /*0116*/ 	.short	0x0050


	//----- nvinfo : EIATTR_PARAM_CBANK
	.align		4
        /*0118*/ 	.byte	0x04, 0x0a
        /*011a*/ 	.short	(.L_41 - .L_40)
	.align		4
.L_40:
        /*011c*/ 	.word	index@(.nv.constant0.matmul_kernel)
        /*0120*/ 	.short	0x0210
        /*0122*/ 	.short	0x0050


	//----- nvinfo : EIATTR_SW_WAR
	.align		4
.L_41:
        /*0124*/ 	.byte	0x04, 0x36
        /*0126*/ 	.short	(.L_43 - .L_42)
.L_42:
        /*0128*/ 	.word	0x00000008
.L_43:


//--------------------- .nv.callgraph             --------------------------
	.section	.nv.callgraph,"",@"SHT_CUDA_CALLGRAPH"
	.align	4
	.sectionentsize	8
	.align		4
        /*0000*/ 	.word	0x00000000
	.align		4
        /*0004*/ 	.word	0xffffffff
	.align		4
        /*0008*/ 	.word	0x00000000
	.align		4
        /*000c*/ 	.word	0xfffffffe
	.align		4
        /*0010*/ 	.word	0x00000000
	.align		4
        /*0014*/ 	.word	0xfffffffd
	.align		4
        /*0018*/ 	.word	0x00000000
	.align		4
        /*001c*/ 	.word	0xfffffffc


//--------------------- .text.matmul_kernel       --------------------------
	.section	.text.matmul_kernel,"ax",@progbits
	.align	128
        .global         matmul_kernel
        .type           matmul_kernel,@function
        .size           matmul_kernel,(.L_x_3 - matmul_kernel)
        .other          matmul_kernel,@"STO_CUDA_ENTRY STV_DEFAULT"
matmul_kernel:
.text.matmul_kernel:
[----:B------:R-:W-:Y:S08]  /*0000*/  LDC R1, c[0x0][0x28] ;  /* 0x00000a00ff017b82 */ /* 0x000ff00000000800 */
[----:B------:R-:W0:Y:S01]  /*0010*/  LDC.64 R16, c[0x0][0x228] ;  /* 0x00008a00ff107b82 */ /* 0x000e220000000a00 */
[----:B------:R-:W1:Y:S01]  /*0020*/  S2R R5, SR_CTAID.X ;  /* 0x0000000000057919 */ /* 0x000e620000002500 */
[----:B------:R-:W-:Y:S01]  /*0030*/  UMOV UR4, 0x400 ;  /* 0x0000040000047882 */ /* 0x000fe20000000000 */
[----:B------:R-:W-:-:S05]  /*0040*/  ULDC.64 UR6, c[0x0][0x208] ;  /* 0x0000820000067ab9 */ /* 0x000fca0000000a00 */
[----:B------:R-:W2:Y:S08]  /*0050*/  LDC R61, c[0x0][0x230] ;  /* 0x00008c00ff3d7b82 */ /* 0x000eb00000000800 */
[----:B------:R-:W3:Y:S01]  /*0060*/  S2UR UR5, SR_CgaCtaId ;  /* 0x00000000000579c3 */ /* 0x000ee20000008800 */
[----:B0-----:R-:W-:-:S05]  /*0070*/  VIADD R0, R17, 0xf ;  /* 0x0000000f11007836 */ /* 0x001fca0000000000 */
[----:B------:R-:W-:Y:S01]  /*0080*/  SHF.R.S32.HI R3, RZ, 0x1f, R0 ;  /* 0x0000001fff037819 */ /* 0x000fe20000011400 */
[----:B--2---:R-:W-:-:S03]  /*0090*/  VIADD R61, R61, 0x7f ;  /* 0x0000007f3d3d7836 */ /* 0x004fc60000000000 */
[----:B------:R-:W-:Y:S02]  /*00a0*/  LEA.HI R3, R3, R0, RZ, 0x4 ;  /* 0x0000000003037211 */ /* 0x000fe400078f20ff */
[----:B-1----:R-:W-:Y:S02]  /*00b0*/  IABS R8, R5 ;  /* 0x0000000500087213 */ /* 0x002fe40000000000 */
[----:B------:R-:W-:Y:S01]  /*00c0*/  SHF.R.S32.HI R3, RZ, 0x4, R3 ;  /* 0x00000004ff037819 */ /* 0x000fe20000011403 */
[----:B---3--:R-:W-:-:S04]  /*00d0*/  ULEA UR4, UR5, UR4, 0x18 ;  /* 0x0000000405047291 */ /* 0x008fc8000f8ec03f */
[----:B------:R-:W-:-:S05]  /*00e0*/  IMAD.SHL.U32 R4, R3, 0x8, RZ ;  /* 0x0000000803047824 */ /* 0x000fca00078e00ff */
[-C--:B------:R-:W-:Y:S02]  /*00f0*/  IABS R7, R4.reuse ;  /* 0x0000000400077213 */ /* 0x080fe40000000000 */
[----:B------:R-:W-:Y:S02]  /*0100*/  IABS R10, R4 ;  /* 0x00000004000a7213 */ /* 0x000fe40000000000 */
[----:B------:R-:W0:Y:S08]  /*0110*/  I2F.RP R0, R7 ;  /* 0x0000000700007306 */ /* 0x000e300000209400 */
[----:B0-----:R-:W0:Y:S02]  /*0120*/  MUFU.RCP R0, R0 ;  /* 0x0000000000007308 */ /* 0x001e240000001000 */
[----:B0-----:R-:W-:-:S02]  /*0130*/  VIADD R2, R0, 0xffffffe ;  /* 0x0ffffffe00027836 */ /* 0x001fc40000000000 */
[----:B------:R-:W-:-:S04]  /*0140*/  IMAD.MOV R0, RZ, RZ, -R10 ;  /* 0x000000ffff007224 */ /* 0x000fc800078e0a0a */
[----:B------:R0:W1:Y:S01]  /*0150*/  F2I.FTZ.U32.TRUNC.NTZ R3, R2 ;  /* 0x0000000200037305 */ /* 0x000062000021f000 */
[----:B------:R-:W2:Y:S01]  /*0160*/  S2R R10, SR_TID.X ;  /* 0x00000000000a7919 */ /* 0x000ea20000002100 */
[----:B0-----:R-:W-:Y:S02]  /*0170*/  IMAD.MOV.U32 R2, RZ, RZ, RZ ;  /* 0x000000ffff027224 */ /* 0x001fe400078e00ff */
[----:B-1----:R-:W-:-:S04]  /*0180*/  IMAD.MOV R6, RZ, RZ, -R3 ;  /* 0x000000ffff067224 */ /* 0x002fc800078e0a03 */
[----:B------:R-:W-:Y:S02]  /*0190*/  IMAD R9, R6, R7, RZ ;  /* 0x0000000706097224 */ /* 0x000fe400078e02ff */
[----:B------:R-:W-:Y:S02]  /*01a0*/  IMAD.MOV.U32 R6, RZ, RZ, R8 ;  /* 0x000000ffff067224 */ /* 0x000fe400078e0008 */
[----:B------:R-:W-:-:S06]  /*01b0*/  IMAD.HI.U32 R3, R3, R9, R2 ;  /* 0x0000000903037227 */ /* 0x000fcc00078e0002 */
[----:B------:R-:W-:-:S04]  /*01c0*/  IMAD.HI.U32 R3, R3, R6, RZ ;  /* 0x0000000603037227 */ /* 0x000fc800078e00ff */
[----:B------:R-:W-:Y:S01]  /*01d0*/  IMAD R0, R3, R0, R6 ;  /* 0x0000000003007224 */ /* 0x000fe200078e0206 */
[----:B--2---:R-:W-:Y:S02]  /*01e0*/  LOP3.LUT R71, R10, 0x1f, RZ, 0xc0, !PT ;  /* 0x0000001f0a477812 */ /* 0x004fe400078ec0ff */
[----:B------:R-:W-:Y:S02]  /*01f0*/  SHF.R.U32.HI R70, RZ, 0x5, R10 ;  /* 0x00000005ff467819 */ /* 0x000fe4000001160a */
[----:B------:R-:W-:Y:S02]  /*0200*/  ISETP.GT.U32.AND P1, PT, R7, R0, PT ;  /* 0x000000000700720c */ /* 0x000fe40003f24070 */
[----:B------:R-:W-:-:S11]  /*0210*/  SGXT.U32 R70, R70, 0x3 ;  /* 0x000000034646781a */ /* 0x000fd60000000000 */
[----:B------:R-:W-:Y:S02]  /*0220*/  @!P1 IMAD.IADD R0, R0, 0x1, -R7 ;  /* 0x0000000100009824 */ /* 0x000fe400078e0a07 */
[----:B------:R-:W-:Y:S01]  /*0230*/  @!P1 VIADD R3, R3, 0x1 ;  /* 0x0000000103039836 */ /* 0x000fe20000000000 */
[----:B------:R-:W-:Y:S02]  /*0240*/  ISETP.NE.AND P1, PT, R4, RZ, PT ;  /* 0x000000ff0400720c */ /* 0x000fe40003f25270 */
[----:B------:R-:W-:Y:S02]  /*0250*/  ISETP.GE.U32.AND P0, PT, R0, R7, PT ;  /* 0x000000070000720c */ /* 0x000fe40003f06070 */
[----:B------:R-:W-:-:S04]  /*0260*/  LOP3.LUT R0, R5, R4, RZ, 0x3c, !PT ;  /* 0x0000000405007212 */ /* 0x000fc800078e3cff */
[----:B------:R-:W-:Y:S01]  /*0270*/  ISETP.GE.AND P2, PT, R0, RZ, PT ;  /* 0x000000ff0000720c */ /* 0x000fe20003f46270 */
[----:B------:R-:W-:-:S06]  /*0280*/  VIADD R0, R16, 0x1f ;  /* 0x0000001f10007836 */ /* 0x000fcc0000000000 */
[----:B------:R-:W-:-:S04]  /*0290*/  @P0 VIADD R3, R3, 0x1 ;  /* 0x0000000103030836 */ /* 0x000fc80000000000 */
[----:B------:R-:W-:Y:S01]  /*02a0*/  IMAD.MOV.U32 R2, RZ, RZ, R3 ;  /* 0x000000ffff027224 */ /* 0x000fe200078e0003 */
[----:B------:R-:W-:-:S03]  /*02b0*/  SHF.R.S32.HI R3, RZ, 0x1f, R0 ;  /* 0x0000001fff037819 */ /* 0x000fc60000011400 */
[----:B------:R-:W-:Y:S01]  /*02c0*/  @!P2 IMAD.MOV R2, RZ, RZ, -R2 ;  /* 0x000000ffff02a224 */ /* 0x000fe200078e0a02 */
[----:B------:R-:W-:Y:S02]  /*02d0*/  @!P1 LOP3.LUT R2, RZ, R4, RZ, 0x33, !PT ;  /* 0x00000004ff029212 */ /* 0x000fe400078e33ff */
[----:B------:R-:W-:-:S03]  /*02e0*/  LEA.HI R3, R3, R0, RZ, 0x5 ;  /* 0x0000000003037211 */ /* 0x000fc600078f28ff */
[----:B------:R-:W-:Y:S02]  /*02f0*/  IMAD.SHL.U32 R6, R2, 0x8, RZ ;  /* 0x0000000802067824 */ /* 0x000fe400078e00ff */
[----:B------:R-:W-:-:S03]  /*0300*/  IMAD.MOV R2, RZ, RZ, -R2 ;  /* 0x000000ffff027224 */ /* 0x000fc600078e0a02 */
[----:B------:R-:W-:Y:S01]  /*0310*/  LEA.HI.SX32 R3, R3, -R6, 0x1b ;  /* 0x8000000603037211 */ /* 0x000fe200078fdaff */
[----:B------:R-:W-:-:S03]  /*0320*/  IMAD R4, R4, R2, R5 ;  /* 0x0000000204047224 */ /* 0x000fc600078e0205 */
[----:B------:R-:W-:Y:S02]  /*0330*/  VIMNMX R11, R3, 0x8, PT ;  /* 0x00000008030b7848 */ /* 0x000fe40003fe0100 */
[----:B------:R-:W-:Y:S02]  /*0340*/  IABS R9, R4 ;  /* 0x0000000400097213 */ /* 0x000fe40000000000 */
[----:B------:R-:W-:-:S04]  /*0350*/  IABS R7, R11 ;  /* 0x0000000b00077213 */ /* 0x000fc80000000000 */
[----:B------:R-:W0:Y:S08]  /*0360*/  I2F.RP R0, R7 ;  /* 0x0000000700007306 */ /* 0x000e300000209400 */
[----:B0-----:R-:W0:Y:S02]  /*0370*/  MUFU.RCP R0, R0 ;  /* 0x0000000000007308 */ /* 0x001e240000001000 */
[----:B0-----:R-:W-:-:S06]  /*0380*/  VIADD R3, R0, 0xffffffe ;  /* 0x0ffffffe00037836 */ /* 0x001fcc0000000000 */
[----:B------:R-:W0:Y:S02]  /*0390*/  F2I.FTZ.U32.TRUNC.NTZ R3, R3 ;  /* 0x0000000300037305 */ /* 0x000e24000021f000 */
[----:B0-----:R-:W-:-:S04]  /*03a0*/  IMAD.MOV R8, RZ, RZ, -R3 ;  /* 0x000000ffff087224 */ /* 0x001fc800078e0a03 */
[----:B------:R-:W-:Y:S01]  /*03b0*/  IMAD.MOV.U32 R2, RZ, RZ, R8 ;  /* 0x000000ffff027224 */ /* 0x000fe200078e0008 */
[----:B------:R-:W-:-:S03]  /*03c0*/  IABS R8, R11 ;  /* 0x0000000b00087213 */ /* 0x000fc60000000000 */
[----:B------:R-:W-:Y:S02]  /*03d0*/  IMAD R5, R2, R7, RZ ;  /* 0x0000000702057224 */ /* 0x000fe400078e02ff */
[----:B------:R-:W-:Y:S02]  /*03e0*/  IMAD.MOV.U32 R2, RZ, RZ, RZ ;  /* 0x000000ffff027224 */ /* 0x000fe400078e00ff */
[----:B------:R-:W-:Y:S02]  /*03f0*/  IMAD.MOV R0, RZ, RZ, -R8 ;  /* 0x000000ffff007224 */ /* 0x000fe400078e0a08 */
[----:B------:R-:W-:-:S06]  /*0400*/  IMAD.HI.U32 R2, R3, R5, R2 ;  /* 0x0000000503027227 */ /* 0x000fcc00078e0002 */
[----:B------:R-:W-:-:S04]  /*0410*/  IMAD.HI.U32 R2, R2, R9, RZ ;  /* 0x0000000902027227 */ /* 0x000fc800078e00ff */
[----:B------:R-:W-:-:S05]  /*0420*/  IMAD R0, R2, R0, R9 ;  /* 0x0000000002007224 */ /* 0x000fca00078e0209 */
[----:B------:R-:W-:-:S13]  /*0430*/  ISETP.GT.U32.AND P1, PT, R7, R0, PT ;  /* 0x000000000700720c */ /* 0x000fda0003f24070 */
[----:B------:R-:W-:Y:S02]  /*0440*/  @!P1 IMAD.IADD R0, R0, 0x1, -R7 ;  /* 0x0000000100009824 */ /* 0x000fe400078e0a07 */
[----:B------:R-:W-:Y:S01]  /*0450*/  @!P1 VIADD R2, R2, 0x1 ;  /* 0x0000000102029836 */ /* 0x000fe20000000000 */
[----:B------:R-:W-:Y:S02]  /*0460*/  ISETP.NE.AND P1, PT, R11, RZ, PT ;  /* 0x000000ff0b00720c */ /* 0x000fe40003f25270 */
[----:B------:R-:W-:Y:S02]  /*0470*/  ISETP.GE.U32.AND P0, PT, R0, R7, PT ;  /* 0x000000070000720c */ /* 0x000fe40003f06070 */
[----:B------:R-:W-:-:S04]  /*0480*/  LOP3.LUT R0, R4, R11, RZ, 0x3c, !PT ;  /* 0x0000000b04007212 */ /* 0x000fc800078e3cff */
[----:B------:R-:W-:-:S07]  /*0490*/  ISETP.GE.AND P2, PT, R0, RZ, PT ;  /* 0x000000ff0000720c */ /* 0x000fce0003f46270 */
[----:B------:R-:W-:Y:S01]  /*04a0*/  @P0 VIADD R2, R2, 0x1 ;  /* 0x0000000102020836 */ /* 0x000fe20000000000 */
[----:B------:R-:W-:-:S05]  /*04b0*/  ISETP.GT.AND P0, PT, R61, 0x7f, PT ;  /* 0x0000007f3d00780c */ /* 0x000fca0003f04270 */
[----:B------:R-:W-:Y:S01]  /*04c0*/  @!P2 IMAD.MOV R2, RZ, RZ, -R2 ;  /* 0x000000ffff02a224 */ /* 0x000fe200078e0a02 */
[----:B------:R-:W-:-:S05]  /*04d0*/  @!P1 LOP3.LUT R2, RZ, R11, RZ, 0x33, !PT ;  /* 0x0000000bff029212 */ /* 0x000fca00078e33ff */
[----:B------:R-:W-:Y:S02]  /*04e0*/  IMAD.MOV R0, RZ, RZ, -R2 ;  /* 0x000000ffff007224 */ /* 0x000fe400078e0a02 */
[----:B------:R-:W-:Y:S01]  /*04f0*/  @!P0 IMAD.SHL.U32 R9, R10, 0x20, RZ ;  /* 0x000000200a098824 */ /* 0x000fe200078e00ff */
[----:B------:R-:W-:Y:S01]  /*0500*/  @!P0 SHF.R.U32.HI R8, RZ, 0x1, R10 ;  /* 0x00000001ff088819 */ /* 0x000fe2000001160a */
[----:B------:R-:W-:Y:S02]  /*0510*/  IMAD R0, R11, R0, R4 ;  /* 0x000000000b007224 */ /* 0x000fe400078e0204 */
[----:B------:R-:W-:Y:S02]  /*0520*/  @!P0 IMAD.MOV.U32 R44, RZ, RZ, RZ ;  /* 0x000000ffff2c8224 */ /* 0x000fe400078e00ff */
[----:B------:R-:W-:Y:S02]  /*0530*/  IMAD.IADD R0, R6, 0x1, R0 ;  /* 0x0000000106007824 */ /* 0x000fe400078e0200 */
[----:B------:R-:W-:-:S02]  /*0540*/  @!P0 IMAD.MOV.U32 R46, RZ, RZ, RZ ;  /* 0x000000ffff2e8224 */ /* 0x000fc400078e00ff */
[----:B------:R-:W-:Y:S02]  /*0550*/  IMAD.SHL.U32 R7, R2, 0x10, RZ ;  /* 0x0000001002077824 */ /* 0x000fe400078e00ff */
[----:B------:R-:W-:Y:S01]  /*0560*/  IMAD R6, R0, 0x20, R71 ;  /* 0x0000002000067824 */ /* 0x000fe200078e0247 */
[----:B------:R-:W-:Y:S06]  /*0570*/  @!P0 BRA `(.L_x_0) ;  /* 0x0000001800208947 */ /* 0x000fec0003800000 */
[----:B------:R-:W-:Y:S01]  /*0580*/  IABS R27, R16 ;  /* 0x00000010001b7213 */ /* 0x000fe20000000000 */
[----:B------:R-:W-:Y:S01]  /*0590*/  IMAD.SHL.U32 R13, R10, 0x2, RZ ;  /* 0x000000020a0d7824 */ /* 0x000fe200078e00ff */
[----:B------:R-:W-:Y:S01]  /*05a0*/  IABS R26, R17 ;  /* 0x00000011001a7213 */ /* 0x000fe20000000000 */
[----:B------:R-:W-:Y:S01]  /*05b0*/  ULDC UR5, c[0x0][0x234] ;  /* 0x00008d0000057ab9 */ /* 0x000fe20000000800 */
[----:B------:R-:W0:Y:S01]  /*05c0*/  I2F.RP R9, R27 ;  /* 0x0000001b00097306 */ /* 0x000e220000209400 */
[----:B------:R-:W-:Y:S01]  /*05d0*/  SHF.R.S32.HI R0, RZ, 0x1f, R61 ;  /* 0x0000001fff007819 */ /* 0x000fe2000001143d */
[----:B------:R-:W-:Y:S01]  /*05e0*/  ULDC.64 UR8, c[0x0][0x210] ;  /* 0x0000840000087ab9 */ /* 0x000fe20000000a00 */
[----:B------:R-:W-:Y:S01]  /*05f0*/  SHF.R.U32.HI R12, RZ, 0x7, R10 ;  /* 0x00000007ff0c7819 */ /* 0x000fe2000001160a */
[----:B------:R-:W1:Y:S01]  /*0600*/  LDC R60, c[0x0][0x238] ;  /* 0x00008e00ff3c7b82 */ /* 0x000e620000000800 */
[----:B------:R-:W-:Y:S02]  /*0610*/  LEA.HI R61, R0, R61, RZ, 0x7 ;  /* 0x0000003d003d7211 */ /* 0x000fe400078f38ff */
[----:B------:R-:W-:-:S02]  /*0620*/  CS2R R44, SRZ ;  /* 0x00000000002c7805 */ /* 0x000fc4000001ff00 */
[----:B------:R-:W-:Y:S01]  /*0630*/  SGXT.U32 R0, R12, 0x1 ;  /* 0x000000010c00781a */ /* 0x000fe20000000000 */
[----:B------:R-:W2:Y:S01]  /*0640*/  I2F.RP R8, R26 ;  /* 0x0000001a00087306 */ /* 0x000ea20000209400 */
[----:B------:R-:W-:Y:S02]  /*0650*/  IABS R12, R6 ;  /* 0x00000006000c7213 */ /* 0x000fe40000000000 */
[----:B------:R-:W-:Y:S02]  /*0660*/  CS2R R46, SRZ ;  /* 0x00000000002e7805 */ /* 0x000fe4000001ff00 */
[----:B------:R-:W-:Y:S02]  /*0670*/  LOP3.LUT R28, R7, R0, RZ, 0xfc, !PT ;  /* 0x00000000071c7212 */ /* 0x000fe400078efcff */
[----:B------:R-:W-:Y:S02]  /*0680*/  ISETP.GE.AND P3, PT, R6, RZ, PT ;  /* 0x000000ff0600720c */ /* 0x000fe40003f66270 */
[C---:B------:R-:W-:Y:S01]  /*0690*/  LOP3.LUT R30, R28.reuse, 0xc, RZ, 0xfc, !PT ;  /* 0x0000000c1c1e7812 */ /* 0x040fe200078efcff */
[----:B0-----:R-:W0:Y:S01]  /*06a0*/  MUFU.RCP R9, R9 ;  /* 0x0000000900097308 */ /* 0x001e220000001000 */
[----:B------:R-:W-:-:S02]  /*06b0*/  LOP3.LUT R31, R28, 0xa, RZ, 0xfc, !PT ;  /* 0x0000000a1c1f7812 */ /* 0x000fc400078efcff */
[C---:B------:R-:W-:Y:S02]  /*06c0*/  LOP3.LUT R29, R28.reuse, 0xe, RZ, 0xfc, !PT ;  /* 0x0000000e1c1d7812 */ /* 0x040fe400078efcff */
[----:B------:R-:W-:Y:S02]  /*06d0*/  IABS R15, R30 ;  /* 0x0000001e000f7213 */ /* 0x000fe40000000000 */
[----:B------:R-:W-:Y:S01]  /*06e0*/  IABS R19, R31 ;  /* 0x0000001f00137213 */ /* 0x000fe20000000000 */
[----:B--2---:R-:W2:Y:S01]  /*06f0*/  MUFU.RCP R8, R8 ;  /* 0x0000000800087308 */ /* 0x004ea20000001000 */
[C---:B------:R-:W-:Y:S02]  /*0700*/  LOP3.LUT R32, R28.reuse, 0x8, RZ, 0xfc, !PT ;  /* 0x000000081c207812 */ /* 0x040fe400078efcff */
[----:B------:R-:W-:Y:S01]  /*0710*/  LOP3.LUT R33, R28, 0x6, RZ, 0xfc, !PT ;  /* 0x000000061c217812 */ /* 0x000fe200078efcff */
[----:B-1----:R-:W-:Y:S01]  /*0720*/  IMAD R49, R70, R60, RZ ;  /* 0x0000003c46317224 */ /* 0x002fe200078e02ff */
[----:B------:R-:W-:-:S02]  /*0730*/  LOP3.LUT R34, R28, 0x4, RZ, 0xfc, !PT ;  /* 0x000000041c227812 */ /* 0x000fc400078efcff */
[----:B------:R-:W-:Y:S01]  /*0740*/  LOP3.LUT R35, R28, 0x2, RZ, 0xfc, !PT ;  /* 0x000000021c237812 */ /* 0x000fe200078efcff */
[----:B0-----:R-:W-:Y:S01]  /*0750*/  VIADD R4, R9, 0xffffffe ;  /* 0x0ffffffe09047836 */ /* 0x001fe20000000000 */
[----:B------:R-:W-:Y:S02]  /*0760*/  IABS R21, R34 ;  /* 0x0000002200157213 */ /* 0x000fe40000000000 */
[----:B------:R-:W-:Y:S01]  /*0770*/  IABS R23, R35 ;  /* 0x0000002300177213 */ /* 0x000fe20000000000 */
[----:B------:R0:W1:Y:S01]  /*0780*/  F2I.FTZ.U32.TRUNC.NTZ R5, R4 ;  /* 0x0000000400057305 */ /* 0x000062000021f000 */
[----:B------:R-:W-:Y:S02]  /*0790*/  IABS R25, R28 ;  /* 0x0000001c00197213 */ /* 0x000fe40000000000 */
[----:B------:R-:W-:Y:S01]  /*07a0*/  ISETP.NE.AND P1, PT, R16, RZ, PT ;  /* 0x000000ff1000720c */ /* 0x000fe20003f25270 */
[----:B--2---:R-:W-:Y:S01]  /*07b0*/  VIADD R2, R8, 0xffffffe ;  /* 0x0ffffffe08027836 */ /* 0x004fe20000000000 */
[----:B------:R-:W-:-:S02]  /*07c0*/  LOP3.LUT R8, R13, 0x1fe, RZ, 0xc0, !PT ;  /* 0x000001fe0d087812 */ /* 0x000fc400078ec0ff */
[----:B------:R-:W-:Y:S01]  /*07d0*/  LOP3.LUT R68, R70, 0x10, RZ, 0xfc, !PT ;  /* 0x0000001046447812 */ /* 0x000fe200078efcff */
[----:B------:R2:W3:Y:S01]  /*07e0*/  F2I.FTZ.U32.TRUNC.NTZ R3, R2 ;  /* 0x0000000200037305 */ /* 0x0004e2000021f000 */
[----:B0-----:R-:W-:Y:S01]  /*07f0*/  IMAD.MOV.U32 R4, RZ, RZ, RZ ;  /* 0x000000ffff047224 */ /* 0x001fe200078e00ff */
[----:B------:R-:W-:Y:S02]  /*0800*/  LEA.HI R67, R10, 0x18, RZ, 0x1b ;  /* 0x000000180a437811 */ /* 0x000fe400078fd8ff */
[----:B------:R-:W-:Y:S01]  /*0810*/  LOP3.LUT R66, R70, 0x20, RZ, 0xfc, !PT ;  /* 0x0000002046427812 */ /* 0x000fe200078efcff */
[----:B------:R-:W-:Y:S01]  /*0820*/  IMAD R59, R68, R60, RZ ;  /* 0x0000003c443b7224 */ /* 0x000fe200078e02ff */
[----:B------:R-:W-:Y:S01]  /*0830*/  LOP3.LUT R69, R70, 0x8, RZ, 0xfc, !PT ;  /* 0x0000000846457812 */ /* 0x000fe200078efcff */
[----:B-1----:R-:W-:Y:S01]  /*0840*/  IMAD.MOV R14, RZ, RZ, -R5 ;  /* 0x000000ffff0e7224 */ /* 0x002fe200078e0a05 */
[----:B------:R-:W-:Y:S01]  /*0850*/  SHF.R.S32.HI R61, RZ, 0x7, R61 ;  /* 0x00000007ff3d7819 */ /* 0x000fe2000001143d */
[----:B--2---:R-:W-:-:S02]  /*0860*/  IMAD.MOV.U32 R2, RZ, RZ, RZ ;  /* 0x000000ffff027224 */ /* 0x004fc400078e00ff */
[----:B------:R-:W-:Y:S02]  /*0870*/  IMAD R11, R14, R27, RZ ;  /* 0x0000001b0e0b7224 */ /* 0x000fe400078e02ff */
[----:B------:R-:W-:Y:S02]  /*0880*/  IMAD R48, R67, R60, RZ ;  /* 0x0000003c43307224 */ /* 0x000fe400078e02ff */
[----:B------:R-:W-:Y:S01]  /*0890*/  IMAD.HI.U32 R4, R5, R11, R4 ;  /* 0x0000000b05047227 */ /* 0x000fe200078e0004 */
[----:B------:R-:W-:-:S03]  /*08a0*/  IABS R11, R29 ;  /* 0x0000001d000b7213 */ /* 0x000fc60000000000 */
[----:B---3--:R-:W-:Y:S02]  /*08b0*/  IMAD.MOV R9, RZ, RZ, -R3 ;  /* 0x000000ffff097224 */ /* 0x008fe400078e0a03 */
[----:B------:R-:W-:-:S04]  /*08c0*/  IMAD.HI.U32 R5, R4, R12, RZ ;  /* 0x0000000c04057227 */ /* 0x000fc800078e00ff */
[----:B------:R-:W-:Y:S02]  /*08d0*/  IMAD.MOV R14, RZ, RZ, -R5 ;  /* 0x000000ffff0e7224 */ /* 0x000fe400078e0a05 */
[----:B------:R-:W-:Y:S02]  /*08e0*/  IMAD R9, R9, R26, RZ ;  /* 0x0000001a09097224 */ /* 0x000fe400078e02ff */
[----:B------:R-:W-:Y:S02]  /*08f0*/  IMAD R12, R27, R14, R12 ;  /* 0x0000000e1b0c7224 */ /* 0x000fe400078e020c */
[----:B------:R-:W-:Y:S01]  /*0900*/  IMAD.HI.U32 R2, R3, R9, R2 ;  /* 0x0000000903027227 */ /* 0x000fe200078e0002 */
[----:B------:R-:W-:Y:S02]  /*0910*/  SHF.R.U32.HI R9, RZ, 0x2, R10 ;  /* 0x00000002ff097819 */ /* 0x000fe4000001160a */
[----:B------:R-:W-:Y:S01]  /*0920*/  ISETP.GT.U32.AND P0, PT, R27, R12, PT ;  /* 0x0000000c1b00720c */ /* 0x000fe20003f04070 */
[----:B------:R-:W-:Y:S01]  /*0930*/  IMAD R58, R66, R60, RZ ;  /* 0x0000003c423a7224 */ /* 0x000fe200078e02ff */
[----:B------:R-:W-:Y:S01]  /*0940*/  LOP3.LUT R5, R8, 0x30, R9, 0x78, !PT ;  /* 0x0000003008057812 */ /* 0x000fe200078e7809 */
[----:B------:R-:W-:-:S04]  /*0950*/  IMAD.HI.U32 R3, R2, R15, RZ ;  /* 0x0000000f02037227 */ /* 0x000fc800078e00ff */
[----:B------:R-:W-:-:S04]  /*0960*/  IMAD.HI.U32 R4, R2, R19, RZ ;  /* 0x0000001302047227 */ /* 0x000fc800078e00ff */
[----:B------:R-:W-:-:S04]  /*0970*/  IMAD.HI.U32 R0, R2, R11, RZ ;  /* 0x0000000b02007227 */ /* 0x000fc800078e00ff */
[----:B------:R-:W-:Y:S02]  /*0980*/  @!P0 IMAD.IADD R12, R12, 0x1, -R27 ;  /* 0x000000010c0c8824 */ /* 0x000fe400078e0a1b */
[----:B------:R-:W-:Y:S02]  /*0990*/  IMAD.MOV R3, RZ, RZ, -R3 ;  /* 0x000000ffff037224 */ /* 0x000fe400078e0a03 */
[----:B------:R-:W-:Y:S01]  /*09a0*/  IMAD.MOV R4, RZ, RZ, -R4 ;  /* 0x000000ffff047224 */ /* 0x000fe200078e0a04 */
[----:B------:R-:W-:Y:S01]  /*09b0*/  ISETP.GT.U32.AND P0, PT, R27, R12, PT ;  /* 0x0000000c1b00720c */ /* 0x000fe20003f04070 */
[----:B------:R-:W-:Y:S02]  /*09c0*/  IMAD.MOV R0, RZ, RZ, -R0 ;  /* 0x000000ffff007224 */ /* 0x000fe400078e0a00 */
[C---:B------:R-:W-:Y:S01]  /*09d0*/  IMAD R9, R26.reuse, R3, R15 ;  /* 0x000000031a097224 */ /* 0x040fe200078e020f */
[----:B------:R-:W-:Y:S01]  /*09e0*/  IABS R15, R32 ;  /* 0x00000020000f7213 */ /* 0x000fe20000000000 */
[C---:B------:R-:W-:Y:S01]  /*09f0*/  IMAD R14, R26.reuse, R4, R19 ;  /* 0x000000041a0e7224 */ /* 0x040fe200078e0213 */
[----:B------:R-:W-:Y:S01]  /*0a00*/  IABS R19, R33 ;  /* 0x0000002100137213 */ /* 0x000fe20000000000 */
[----:B------:R-:W-:-:S02]  /*0a10*/  IMAD R0, R26, R0, R11 ;  /* 0x000000001a007224 */ /* 0x000fc400078e020b */
[----:B------:R-:W-:-:S03]  /*0a20*/  IMAD.HI.U32 R3, R2, R15, RZ ;  /* 0x0000000f02037227 */ /* 0x000fc600078e00ff */
[----:B------:R-:W-:Y:S01]  /*0a30*/  ISETP.GT.U32.AND P2, PT, R26, R0, PT ;  /* 0x000000001a00720c */ /* 0x000fe20003f44070 */
[----:B------:R-:W-:-:S04]  /*0a40*/  IMAD.HI.U32 R4, R2, R19, RZ ;  /* 0x0000001302047227 */ /* 0x000fc800078e00ff */
[----:B------:R-:W-:Y:S02]  /*0a50*/  IMAD.MOV R3, RZ, RZ, -R3 ;  /* 0x000000ffff037224 */ /* 0x000fe400078e0a03 */
[----:B------:R-:W-:Y:S01]  /*0a60*/  @!P0 IMAD.IADD R12, R12, 0x1, -R27 ;  /* 0x000000010c0c8824 */ /* 0x000fe200078e0a1b */
[----:B------:R-:W-:Y:S01]  /*0a70*/  ISETP.GT.U32.AND P0, PT, R26, R9, PT ;  /* 0x000000091a00720c */ /* 0x000fe20003f04070 */
[----:B------:R-:W-:Y:S01]  /*0a80*/  IMAD.HI.U32 R8, R2, R21, RZ ;  /* 0x0000001502087227 */ /* 0x000fe200078e00ff */
[----:B------:R-:W-:-:S03]  /*0a90*/  SHF.R.S32.HI R27, RZ, 0x7, R10 ;  /* 0x00000007ff1b7819 */ /* 0x000fc6000001140a */
[----:B------:R-:W-:-:S04]  /*0aa0*/  IMAD.HI.U32 R11, R2, R23, RZ ;  /* 0x00000017020b7227 */ /* 0x000fc800078e00ff */
[----:B------:R-:W-:Y:S02]  /*0ab0*/  IMAD.MOV R4, RZ, RZ, -R4 ;  /* 0x000000ffff047224 */ /* 0x000fe400078e0a04 */
[----:B------:R-:W-:-:S04]  /*0ac0*/  IMAD.HI.U32 R2, R2, R25, RZ ;  /* 0x0000001902027227 */ /* 0x000fc800078e00ff */
[C---:B------:R-:W-:Y:S02]  /*0ad0*/  IMAD R15, R26.reuse, R3, R15 ;  /* 0x000000031a0f7224 */ /* 0x040fe400078e020f */
[----:B------:R-:W-:Y:S02]  /*0ae0*/  IMAD.MOV.U32 R22, RZ, RZ, R12 ;  /* 0x000000ffff167224 */ /* 0x000fe400078e000c */
[----:B------:R-:W-:Y:S01]  /*0af0*/  IMAD.MOV R8, RZ, RZ, -R8 ;  /* 0x000000ffff087224 */ /* 0x000fe200078e0a08 */
[C---:B------:R-:W-:Y:S01]  /*0b00*/  ISETP.GT.U32.AND P4, PT, R26.reuse, R15, PT ;  /* 0x0000000f1a00720c */ /* 0x040fe20003f84070 */
[C---:B------:R-:W-:Y:S02]  /*0b10*/  IMAD R18, R26.reuse, R4, R19 ;  /* 0x000000041a127224 */ /* 0x040fe400078e0213 */
[----:B------:R-:W-:Y:S02]  /*0b20*/  IMAD.MOV R11, RZ, RZ, -R11 ;  /* 0x000000ffff0b7224 */ /* 0x000fe400078e0a0b */
[----:B------:R-:W-:Y:S01]  /*0b30*/  IMAD.MOV R2, RZ, RZ, -R2 ;  /* 0x000000ffff027224 */ /* 0x000fe200078e0a02 */
[----:B------:R-:W-:Y:S01]  /*0b40*/  ISETP.GT.U32.AND P5, PT, R26, R18, PT ;  /* 0x000000121a00720c */ /* 0x000fe20003fa4070 */
[----:B------:R-:W-:-:S02]  /*0b50*/  IMAD.SHL.U32 R3, R10, 0x8, RZ ;  /* 0x000000080a037824 */ /* 0x000fc400078e00ff */
[----:B------:R-:W-:Y:S02]  /*0b60*/  IMAD.SHL.U32 R4, R10, 0x40, RZ ;  /* 0x000000400a047824 */ /* 0x000fe400078e00ff */
[----:B------:R-:W-:Y:S01]  /*0b70*/  @!P3 IMAD.MOV R22, RZ, RZ, -R22 ;  /* 0x000000ffff16b224 */ /* 0x000fe200078e0a16 */
[C---:B------:R-:W-:Y:S01]  /*0b80*/  ISETP.GT.U32.AND P3, PT, R26.reuse, R14, PT ;  /* 0x0000000e1a00720c */ /* 0x040fe20003f64070 */
[C---:B------:R-:W-:Y:S01]  /*0b90*/  IMAD R19, R26.reuse, R8, R21 ;  /* 0x000000081a137224 */ /* 0x040fe200078e0215 */
[----:B------:R-:W-:Y:S01]  /*0ba0*/  LOP3.LUT R3, R3, 0x30, RZ, 0xc0, !PT ;  /* 0x0000003003037812 */ /* 0x000fe200078ec0ff */
[----:B------:R-:W-:Y:S01]  /*0bb0*/  IMAD R20, R26, R11, R23 ;  /* 0x0000000b1a147224 */ /* 0x000fe200078e0217 */
[----:B------:R-:W-:Y:S01]  /*0bc0*/  LOP3.LUT R23, R4, 0x800, RZ, 0xc0, !PT ;  /* 0x0000080004177812 */ /* 0x000fe200078ec0ff */
[----:B------:R-:W-:Y:S01]  /*0bd0*/  IMAD R21, R26, R2, R25 ;  /* 0x000000021a157224 */ /* 0x000fe200078e0219 */
[----:B------:R-:W-:Y:S01]  /*0be0*/  LOP3.LUT R2, R10, 0x7, RZ, 0xc0, !PT ;  /* 0x000000070a027812 */ /* 0x000fe200078ec0ff */
[--C-:B------:R-:W-:Y:S01]  /*0bf0*/  @!P2 IMAD.IADD R0, R0, 0x1, -R26.reuse ;  /* 0x000000010000a824 */ /* 0x100fe200078e0a1a */
[----:B------:R-:W-:Y:S01]  /*0c00*/  @!P1 LOP3.LUT R22, RZ, R16, RZ, 0x33, !PT ;  /* 0x00000010ff169212 */ /* 0x000fe200078e33ff */
[----:B------:R-:W-:Y:S01]  /*0c10*/  @!P0 IMAD.IADD R9, R9, 0x1, -R26 ;  /* 0x0000000109098824 */ /* 0x000fe200078e0a1a */
[----:B------:R-:W-:Y:S01]  /*0c20*/  ISETP.GT.U32.AND P1, PT, R26, R19, PT ;  /* 0x000000131a00720c */ /* 0x000fe20003f24070 */
[----:B------:R-:W-:Y:S01]  /*0c30*/  IMAD R11, R2, 0x40, R3 ;  /* 0x00000040020b7824 */ /* 0x000fe200078e0203 */
[----:B------:R-:W-:Y:S01]  /*0c40*/  ISETP.GT.U32.AND P2, PT, R26, R0, PT ;  /* 0x000000001a00720c */ /* 0x000fe20003f44070 */
[----:B------:R-:W-:Y:S01]  /*0c50*/  IMAD R24, R2, 0x100, R23 ;  /* 0x0000010002187824 */ /* 0x000fe200078e0217 */
[----:B------:R-:W-:Y:S01]  /*0c60*/  ISETP.GT.U32.AND P6, PT, R26, R20, PT ;  /* 0x000000141a00720c */ /* 0x000fe20003fc4070 */
[----:B------:R-:W-:Y:S01]  /*0c70*/  IMAD.SHL.U32 R2, R2, 0x10, RZ ;  /* 0x0000001002027824 */ /* 0x000fe200078e00ff */
[----:B------:R-:W-:Y:S01]  /*0c80*/  SHF.R.U32.HI R8, RZ, 0x1, R10 ;  /* 0x00000001ff087819 */ /* 0x000fe2000001160a */
[--C-:B------:R-:W-:Y:S01]  /*0c90*/  @!P3 IMAD.IADD R14, R14, 0x1, -R26.reuse ;  /* 0x000000010e0eb824 */ /* 0x100fe200078e0a1a */
[----:B------:R-:W-:Y:S01]  /*0ca0*/  ISETP.GT.U32.AND P0, PT, R26, R21, PT ;  /* 0x000000151a00720c */ /* 0x000fe20003f04070 */
[--C-:B------:R-:W-:Y:S01]  /*0cb0*/  @!P4 IMAD.IADD R15, R15, 0x1, -R26.reuse ;  /* 0x000000010f0fc824 */ /* 0x100fe200078e0a1a */
[----:B------:R-:W-:Y:S01]  /*0cc0*/  LOP3.LUT R25, R2, 0x30, R13, 0x78, !PT ;  /* 0x0000003002197812 */ /* 0x000fe200078e780d */
[--C-:B------:R-:W-:Y:S01]  /*0cd0*/  @!P5 IMAD.IADD R18, R18, 0x1, -R26.reuse ;  /* 0x000000011212d824 */ /* 0x100fe200078e0a1a */
[----:B------:R-:W-:Y:S01]  /*0ce0*/  LOP3.LUT R13, R13, 0x10, RZ, 0xc0, !PT ;  /* 0x000000100d0d7812 */ /* 0x000fe200078ec0ff */
[--C-:B------:R-:W-:Y:S01]  /*0cf0*/  @!P1 IMAD.IADD R19, R19, 0x1, -R26.reuse ;  /* 0x0000000113139824 */ /* 0x100fe200078e0a1a */
[----:B------:R-:W-:Y:S01]  /*0d00*/  ISETP.GT.U32.AND P3, PT, R26, R9, PT ;  /* 0x000000091a00720c */ /* 0x000fe20003f64070 */
[--C-:B------:R-:W-:Y:S01]  /*0d10*/  @!P2 IMAD.IADD R0, R0, 0x1, -R26.reuse ;  /* 0x000000010000a824 */ /* 0x100fe200078e0a1a */
[----:B------:R-:W-:Y:S01]  /*0d20*/  ISETP.GE.AND P4, PT, R29, RZ, PT ;  /* 0x000000ff1d00720c */ /* 0x000fe20003f86270 */
[----:B------:R-:W-:Y:S01]  /*0d30*/  @!P6 IMAD.IADD R20, R20, 0x1, -R26 ;  /* 0x000000011414e824 */ /* 0x000fe200078e0a1a */
[----:B------:R-:W-:Y:S01]  /*0d40*/  LOP3.LUT R12, R13, 0x20, R8, 0xf8, !PT ;  /* 0x000000200d0c7812 */ /* 0x000fe200078ef808 */
[----:B------:R-:W-:Y:S01]  /*0d50*/  IMAD R22, R22, UR5, RZ ;  /* 0x0000000516167c24 */ /* 0x000fe2000f8e02ff */
[C---:B------:R-:W-:Y:S01]  /*0d60*/  ISETP.GT.U32.AND P1, PT, R26.reuse, R14, PT ;  /* 0x0000000e1a00720c */ /* 0x040fe20003f24070 */
[----:B------:R-:W-:Y:S01]  /*0d70*/  @!P0 IMAD.IADD R21, R21, 0x1, -R26 ;  /* 0x0000000115158824 */ /* 0x000fe200078e0a1a */
[----:B------:R-:W-:Y:S01]  /*0d80*/  LOP3.LUT R23, R11, R12, RZ, 0x3c, !PT ;  /* 0x0000000c0b177212 */ /* 0x000fe200078e3cff */
[----:B------:R-:W-:Y:S01]  /*0d90*/  IMAD.MOV.U32 R11, RZ, RZ, R0 ;  /* 0x000000ffff0b7224 */ /* 0x000fe200078e0000 */
[C---:B------:R-:W-:Y:S01]  /*0da0*/  ISETP.GT.U32.AND P0, PT, R26.reuse, R15, PT ;  /* 0x0000000f1a00720c */ /* 0x040fe20003f04070 */
[----:B------:R-:W-:Y:S01]  /*0db0*/  ULDC UR5, c[0x0][0x240] ;  /* 0x0000900000057ab9 */ /* 0x000fe20000000800 */
[C---:B------:R-:W-:Y:S01]  /*0dc0*/  ISETP.GT.U32.AND P2, PT, R26.reuse, R19, PT ;  /* 0x000000131a00720c */ /* 0x040fe20003f44070 */
[--C-:B------:R-:W-:Y:S01]  /*0dd0*/  @!P3 IMAD.IADD R9, R9, 0x1, -R26.reuse ;  /* 0x000000010909b824 */ /* 0x100fe200078e0a1a */
[C---:B------:R-:W-:Y:S01]  /*0de0*/  ISETP.GT.U32.AND P3, PT, R26.reuse, R18, PT ;  /* 0x000000121a00720c */ /* 0x040fe20003f64070 */
[----:B------:R-:W-:Y:S01]  /*0df0*/  @!P4 IMAD.MOV R11, RZ, RZ, -R11 ;  /* 0x000000ffff0bc224 */ /* 0x000fe200078e0a0b */
[----:B------:R-:W-:Y:S01]  /*0e00*/  ISETP.GT.U32.AND P4, PT, R26, R20, PT ;  /* 0x000000141a00720c */ /* 0x000fe20003f84070 */
[----:B------:R-:W-:Y:S01]  /*0e10*/  IMAD.MOV.U32 R13, RZ, RZ, R9 ;  /* 0x000000ffff0d7224 */ /* 0x000fe200078e0009 */
[----:B------:R-:W-:Y:S01]  /*0e20*/  ISETP.GE.AND P5, PT, R30, RZ, PT ;  /* 0x000000ff1e00720c */ /* 0x000fe20003fa6270 */
[--C-:B------:R-:W-:Y:S01]  /*0e30*/  @!P1 IMAD.IADD R14, R14, 0x1, -R26.reuse ;  /* 0x000000010e0e9824 */ /* 0x100fe200078e0a1a */
[----:B------:R-:W-:Y:S01]  /*0e40*/  ISETP.GT.U32.AND P6, PT, R26, R21, PT ;  /* 0x000000151a00720c */ /* 0x000fe20003fc4070 */
[----:B------:R-:W-:Y:S01]  /*0e50*/  IMAD.SHL.U32 R9, R10, 0x20, RZ ;  /* 0x000000200a097824 */ /* 0x000fe200078e00ff */
[----:B------:R-:W-:Y:S01]  /*0e60*/  ISETP.GE.AND P1, PT, R31, RZ, PT ;  /* 0x000000ff1f00720c */ /* 0x000fe20003f26270 */
[--C-:B------:R-:W-:Y:S01]  /*0e70*/  @!P0 IMAD.IADD R15, R15, 0x1, -R26.reuse ;  /* 0x000000010f0f8824 */ /* 0x100fe200078e0a1a */
[----:B------:R-:W-:Y:S01]  /*0e80*/  ISETP.GE.AND P0, PT, R32, RZ, PT ;  /* 0x000000ff2000720c */ /* 0x000fe20003f06270 */
[--C-:B------:R-:W-:Y:S01]  /*0e90*/  @!P2 IMAD.IADD R19, R19, 0x1, -R26.reuse ;  /* 0x000000011313a824 */ /* 0x100fe200078e0a1a */
[----:B------:R-:W-:Y:S01]  /*0ea0*/  ISETP.GE.AND P2, PT, R34, RZ, PT ;  /* 0x000000ff2200720c */ /* 0x000fe20003f46270 */
[--C-:B------:R-:W-:Y:S01]  /*0eb0*/  @!P3 IMAD.IADD R18, R18, 0x1, -R26.reuse ;  /* 0x000000011212b824 */ /* 0x100fe200078e0a1a */
[----:B------:R-:W-:Y:S01]  /*0ec0*/  ISETP.GE.AND P3, PT, R33, RZ, PT ;  /* 0x000000ff2100720c */ /* 0x000fe20003f66270 */
[--C-:B------:R-:W-:Y:S01]  /*0ed0*/  @!P4 IMAD.IADD R20, R20, 0x1, -R26.reuse ;  /* 0x000000011414c824 */ /* 0x100fe200078e0a1a */
[----:B------:R-:W-:Y:S01]  /*0ee0*/  ISETP.GE.AND P4, PT, R35, RZ, PT ;  /* 0x000000ff2300720c */ /* 0x000fe20003f86270 */
[----:B------:R-:W-:Y:S01]  /*0ef0*/  @!P5 IMAD.MOV R13, RZ, RZ, -R13 ;  /* 0x000000ffff0dd224 */ /* 0x000fe200078e0a0d */
[----:B------:R-:W-:Y:S01]  /*0f00*/  ISETP.GE.AND P5, PT, R28, RZ, PT ;  /* 0x000000ff1c00720c */ /* 0x000fe20003fa6270 */
[----:B------:R-:W-:Y:S01]  /*0f10*/  @!P6 IMAD.IADD R21, R21, 0x1, -R26 ;  /* 0x000000011515e824 */ /* 0x000fe200078e0a1a */
[----:B------:R-:W-:Y:S01]  /*0f20*/  LOP3.LUT R0, R9, 0x200, RZ, 0xc0, !PT ;  /* 0x0000020009007812 */ /* 0x000fe200078ec0ff */
[----:B------:R-:W-:Y:S01]  /*0f30*/  @!P1 IMAD.MOV R14, RZ, RZ, -R14 ;  /* 0x000000ffff0e9224 */ /* 0x000fe200078e0a0e */
[----:B------:R-:W-:Y:S01]  /*0f40*/  ISETP.NE.AND P6, PT, R17, RZ, PT ;  /* 0x000000ff1100720c */ /* 0x000fe20003fc5270 */
[----:B------:R-:W-:Y:S01]  /*0f50*/  @!P0 IMAD.MOV R15, RZ, RZ, -R15 ;  /* 0x000000ffff0f8224 */ /* 0x000fe200078e0a0f */
[----:B------:R-:W-:Y:S01]  /*0f60*/  LOP3.LUT R12, RZ, R17, RZ, 0x33, !PT ;  /* 0x00000011ff0c7212 */ /* 0x000fe200078e33ff */
[----:B------:R-:W-:Y:S01]  /*0f70*/  @!P2 IMAD.MOV R19, RZ, RZ, -R19 ;  /* 0x000000ffff13a224 */ /* 0x000fe200078e0a13 */
[----:B------:R-:W-:Y:S01]  /*0f80*/  IADD3 R0, R23, UR4, R0 ;  /* 0x0000000417007c10 */ /* 0x000fe2000fffe000 */
[----:B------:R-:W-:Y:S01]  /*0f90*/  @!P3 IMAD.MOV R18, RZ, RZ, -R18 ;  /* 0x000000ffff12b224 */ /* 0x000fe200078e0a12 */
[----:B------:R-:W-:Y:S01]  /*0fa0*/  SEL R11, R12, R11, !P6 ;  /* 0x0000000b0c0b7207 */ /* 0x000fe20007000000 */
[----:B------:R-:W-:Y:S01]  /*0fb0*/  @!P4 IMAD.MOV R20, RZ, RZ, -R20 ;  /* 0x000000ffff14c224 */ /* 0x000fe200078e0a14 */
[----:B------:R-:W0:Y:S01]  /*0fc0*/  LDC R23, c[0x0][0x23c] ;  /* 0x00008f00ff177b82 */ /* 0x000e220000000800 */
[----:B------:R-:W-:Y:S01]  /*0fd0*/  @!P5 IMAD.MOV R21, RZ, RZ, -R21 ;  /* 0x000000ffff15d224 */ /* 0x000fe200078e0a15 */
[----:B------:R-:W-:Y:S01]  /*0fe0*/  LEA R88, P0, R22, UR8, 0x1 ;  /* 0x0000000816587c11 */ /* 0x000fe2000f8008ff */
[----:B------:R-:W-:Y:S01]  /*0ff0*/  IMAD R11, R11, UR5, RZ ;  /* 0x000000050b0b7c24 */ /* 0x000fe2000f8e02ff */
[----:B------:R-:W-:-:S02]  /*1000*/  SEL R13, R12, R13, !P6 ;  /* 0x0000000d0c0d7207 */ /* 0x000fc40007000000 */
[C---:B------:R-:W-:Y:S02]  /*1010*/  SEL R14, R12.reuse, R14, !P6 ;  /* 0x0000000e0c0e7207 */ /* 0x040fe40007000000 */
[C---:B------:R-:W-:Y:S01]  /*1020*/  SEL R15, R12.reuse, R15, !P6 ;  /* 0x0000000f0c0f7207 */ /* 0x040fe20007000000 */
[----:B------:R-:W-:Y:S01]  /*1030*/  IMAD R13, R13, UR5, RZ ;  /* 0x000000050d0d7c24 */ /* 0x000fe2000f8e02ff */
[----:B------:R-:W-:Y:S01]  /*1040*/  SEL R18, R12, R18, !P6 ;  /* 0x000000120c127207 */ /* 0x000fe20007000000 */
[----:B------:R-:W-:Y:S01]  /*1050*/  IMAD R14, R14, UR5, RZ ;  /* 0x000000050e0e7c24 */ /* 0x000fe2000f8e02ff */
[C---:B------:R-:W-:Y:S01]  /*1060*/  SEL R19, R12.reuse, R19, !P6 ;  /* 0x000000130c137207 */ /* 0x040fe20007000000 */
[----:B------:R-:W-:Y:S01]  /*1070*/  IMAD R15, R15, UR5, RZ ;  /* 0x000000050f0f7c24 */ /* 0x000fe2000f8e02ff */
[----:B------:R-:W-:Y:S01]  /*1080*/  SEL R20, R12, R20, !P6 ;  /* 0x000000140c147207 */ /* 0x000fe20007000000 */
[----:B------:R-:W-:Y:S01]  /*1090*/  IMAD R18, R18, UR5, RZ ;  /* 0x0000000512127c24 */ /* 0x000fe2000f8e02ff */
[----:B------:R-:W-:Y:S01]  /*10a0*/  SEL R12, R12, R21, !P6 ;  /* 0x000000150c0c7207 */ /* 0x000fe20007000000 */
[----:B------:R-:W-:Y:S01]  /*10b0*/  IMAD R19, R19, UR5, RZ ;  /* 0x0000000513137c24 */ /* 0x000fe2000f8e02ff */
[----:B------:R-:W-:Y:S01]  /*10c0*/  LEA.HI.X.SX32 R89, R22, UR9, 0x1, P0 ;  /* 0x0000000916597c11 */ /* 0x000fe200080f0eff */
[----:B------:R-:W-:Y:S01]  /*10d0*/  ULDC.64 UR8, c[0x0][0x218] ;  /* 0x0000860000087ab9 */ /* 0x000fe20000000a00 */
[----:B------:R-:W-:Y:S01]  /*10e0*/  LOP3.LUT R4, R10, 0x7f, RZ, 0xc0, !PT ;  /* 0x0000007f0a047812 */ /* 0x000fe200078ec0ff */
[----:B------:R-:W-:Y:S01]  /*10f0*/  IMAD R20, R20, UR5, RZ ;  /* 0x0000000514147c24 */ /* 0x000fe2000f8e02ff */
[----:B------:R-:W-:Y:S01]  /*1100*/  LEA R86, P6, R11, UR8, 0x1 ;  /* 0x000000080b567c11 */ /* 0x000fe2000f8c08ff */
[----:B------:R-:W-:Y:S01]  /*1110*/  IMAD R12, R12, UR5, RZ ;  /* 0x000000050c0c7c24 */ /* 0x000fe2000f8e02ff */
[----:B------:R-:W-:Y:S01]  /*1120*/  LEA R84, P5, R13, UR8, 0x1 ;  /* 0x000000080d547c11 */ /* 0x000fe2000f8a08ff */
[C---:B------:R-:W-:Y:S01]  /*1130*/  IMAD.SHL.U32 R2, R4.reuse, 0x2, RZ ;  /* 0x0000000204027824 */ /* 0x040fe200078e00ff */
[----:B------:R-:W-:Y:S01]  /*1140*/  LEA.HI.X.SX32 R87, R11, UR9, 0x1, P6 ;  /* 0x000000090b577c11 */ /* 0x000fe2000b0f0eff */
[----:B0-----:R-:W-:Y:S01]  /*1150*/  IMAD R22, R4, R23, RZ ;  /* 0x0000001704167224 */ /* 0x001fe200078e02ff */
[----:B------:R-:W-:Y:S01]  /*1160*/  LEA R82, P4, R14, UR8, 0x1 ;  /* 0x000000080e527c11 */ /* 0x000fe2000f8808ff */
[----:B------:R-:W-:Y:S01]  /*1170*/  IMAD.SHL.U32 R23, R23, 0x80, RZ ;  /* 0x0000008017177824 */ /* 0x000fe200078e00ff */
[----:B------:R-:W-:Y:S01]  /*1180*/  LEA R80, P3, R15, UR8, 0x1 ;  /* 0x000000080f507c11 */ /* 0x000fe2000f8608ff */
[----:B------:R-:W-:Y:S01]  /*1190*/  ULDC UR5, c[0x0][0x230] ;  /* 0x00008c0000057ab9 */ /* 0x000fe20000000800 */
[----:B------:R-:W-:-:S02]  /*11a0*/  LEA R78, P2, R18, UR8, 0x1 ;  /* 0x00000008124e7c11 */ /* 0x000fc4000f8408ff */
[----:B------:R-:W-:Y:S02]  /*11b0*/  LEA R76, P1, R19, UR8, 0x1 ;  /* 0x00000008134c7c11 */ /* 0x000fe4000f8208ff */
[----:B------:R-:W-:Y:S02]  /*11c0*/  LEA R74, P0, R20, UR8, 0x1 ;  /* 0x00000008144a7c11 */ /* 0x000fe4000f8008ff */
[----:B------:R-:W-:Y:S02]  /*11d0*/  LEA R72, P6, R12, UR8, 0x1 ;  /* 0x000000080c487c11 */ /* 0x000fe4000f8c08ff */
[----:B------:R-:W-:Y:S02]  /*11e0*/  SGXT R3, R27, 0x1 ;  /* 0x000000011b03781a */ /* 0x000fe40000000200 */
[----:B------:R-:W-:Y:S02]  /*11f0*/  LEA.HI.X.SX32 R85, R13, UR9, 0x1, P5 ;  /* 0x000000090d557c11 */ /* 0x000fe4000a8f0eff */
[----:B------:R-:W-:-:S02]  /*1200*/  LEA.HI.X.SX32 R83, R14, UR9, 0x1, P4 ;  /* 0x000000090e537c11 */ /* 0x000fc4000a0f0eff */
[----:B------:R-:W-:Y:S02]  /*1210*/  LEA.HI.X.SX32 R81, R15, UR9, 0x1, P3 ;  /* 0x000000090f517c11 */ /* 0x000fe400098f0eff */
[----:B------:R-:W-:Y:S02]  /*1220*/  LEA.HI.X.SX32 R79, R18, UR9, 0x1, P2 ;  /* 0x00000009124f7c11 */ /* 0x000fe400090f0eff */
[----:B------:R-:W-:Y:S02]  /*1230*/  LEA.HI.X.SX32 R77, R19, UR9, 0x1, P1 ;  /* 0x00000009134d7c11 */ /* 0x000fe400088f0eff */
[----:B------:R-:W-:Y:S02]  /*1240*/  LEA.HI.X.SX32 R75, R20, UR9, 0x1, P0 ;  /* 0x00000009144b7c11 */ /* 0x000fe400080f0eff */
[----:B------:R-:W-:Y:S02]  /*1250*/  LEA.HI.X.SX32 R73, R12, UR9, 0x1, P6 ;  /* 0x000000090c497c11 */ /* 0x000fe4000b0f0eff */
[----:B------:R-:W-:Y:S01]  /*1260*/  LOP3.LUT R3, R2, 0x110, R3, 0x78, !PT ;  /* 0x0000011002037812 */ /* 0x000fe200078e7803 */
[----:B------:R-:W-:Y:S01]  /*1270*/  IMAD.IADD R2, R24, 0x1, R25 ;  /* 0x0000000118027824 */ /* 0x000fe200078e0219 */
[----:B------:R-:W-:Y:S01]  /*1280*/  LOP3.LUT R11, R70, 0x28, RZ, 0xfc, !PT ;  /* 0x00000028460b7812 */ /* 0x000fe200078efcff */
[----:B------:R-:W-:Y:S01]  /*1290*/  IMAD.SHL.U32 R24, R60, 0x80, RZ ;  /* 0x000000803c187824 */ /* 0x000fe200078e00ff */
[----:B------:R-:W-:-:S02]  /*12a0*/  LOP3.LUT R12, R70, 0x30, RZ, 0xfc, !PT ;  /* 0x00000030460c7812 */ /* 0x000fc400078efcff */
[----:B------:R-:W-:Y:S01]  /*12b0*/  LEA.HI R13, R10, 0x38, RZ, 0x1b ;  /* 0x000000380a0d7811 */ /* 0x000fe200078fd8ff */
[-C--:B------:R-:W-:Y:S01]  /*12c0*/  IMAD R57, R11, R60.reuse, RZ ;  /* 0x0000003c0b397224 */ /* 0x080fe200078e02ff */
[----:B------:R-:W-:Y:S01]  /*12d0*/  LOP3.LUT R14, R70, 0x40, RZ, 0xfc, !PT ;  /* 0x00000040460e7812 */ /* 0x000fe200078efcff */
[-C--:B------:R-:W-:Y:S01]  /*12e0*/  IMAD R56, R12, R60.reuse, RZ ;  /* 0x0000003c0c387224 */ /* 0x080fe200078e02ff */
[C---:B------:R-:W-:Y:S01]  /*12f0*/  LOP3.LUT R15, R70.reuse, 0x48, RZ, 0xfc, !PT ;  /* 0x00000048460f7812 */ /* 0x040fe200078efcff */
[-C--:B------:R-:W-:Y:S01]  /*1300*/  IMAD R27, R13, R60.reuse, RZ ;  /* 0x0000003c0d1b7224 */ /* 0x080fe200078e02ff */
[----:B------:R-:W-:Y:S01]  /*1310*/  LOP3.LUT R16, R70, 0x50, RZ, 0xfc, !PT ;  /* 0x0000005046107812 */ /* 0x000fe200078efcff */
[-C--:B------:R-:W-:Y:S01]  /*1320*/  IMAD R55, R14, R60.reuse, RZ ;  /* 0x0000003c0e377224 */ /* 0x080fe200078e02ff */
        /* <DEDUP_REMOVED lines=10> */
[C---:B------:R-:W-:Y:S01]  /*13d0*/  LOP3.LUT R62, R3.reuse, 0x20, RZ, 0x3c, !PT ;  /* 0x00000020033e7812 */ /* 0x040fe200078e3cff */
[-C--:B------:R-:W-:Y:S01]  /*13e0*/  IMAD R50, R20, R60.reuse, RZ ;  /* 0x0000003c14327224 */ /* 0x080fe200078e02ff */
[----:B------:R-:W-:Y:S01]  /*13f0*/  LOP3.LUT R63, R3, 0x40, RZ, 0x3c, !PT ;  /* 0x00000040033f7812 */ /* 0x000fe200078e3cff */
[-C--:B------:R-:W-:Y:S01]  /*1400*/  IMAD R25, R21, R60.reuse, RZ ;  /* 0x0000003c15197224 */ /* 0x080fe200078e02ff */
[----:B------:R-:W-:Y:S01]  /*1410*/  LOP3.LUT R64, R3, 0x60, RZ, 0x3c, !PT ;  /* 0x0000006003407812 */ /* 0x000fe200078e3cff */
[----:B------:R-:W-:Y:S01]  /*1420*/  IMAD R60, R69, R60, RZ ;  /* 0x0000003c453c7224 */ /* 0x000fe200078e02ff */
[----:B------:R-:W-:-:S07]  /*1430*/  LOP3.LUT R65, R2, 0x40, RZ, 0x3c, !PT ;  /* 0x0000004002417812 */ /* 0x000fce00078e3cff */
.L_x_1:
[----:B------:R-:W-:Y:S01]  /*1440*/  ISETP.GE.AND P0, PT, R70, UR5, PT ;  /* 0x0000000546007c0c */ /* 0x000fe2000bf06270 */
[----:B------:R-:W-:Y:S01]  /*1450*/  IMAD.WIDE R28, R49, 0x2, R88 ;  /* 0x00000002311c7825 */ /* 0x000fe200078e0258 */
[----:B------:R-:W-:Y:S02]  /*1460*/  PRMT R104, RZ, 0x7610, R104 ;  /* 0x00007610ff687816 */ /* 0x000fe40000000068 */
[----:B------:R-:W-:Y:S01]  /*1470*/  PRMT R112, RZ, 0x7610, R112 ;  /* 0x00007610ff707816 */ /* 0x000fe20000000070 */
[----:B------:R-:W-:Y:S01]  /*1480*/  IMAD.WIDE R30, R60, 0x2, R88 ;  /* 0x000000023c1e7825 */ /* 0x000fe200078e0258 */
[----:B------:R-:W-:Y:S02]  /*1490*/  ISETP.GE.AND P1, PT, R69, UR5, PT ;  /* 0x0000000545007c0c */ /* 0x000fe4000bf26270 */
[----:B------:R-:W-:Y:S01]  /*14a0*/  PRMT R106, RZ, 0x7610, R106 ;  /* 0x00007610ff6a7816 */ /* 0x000fe2000000006a */
[----:B------:R-:W-:Y:S01]  /*14b0*/  IMAD.WIDE R32, R59, 0x2, R88 ;  /* 0x000000023b207825 */ /* 0x000fe200078e0258 */
[----:B------:R-:W-:-:S02]  /*14c0*/  ISETP.GE.AND P3, PT, R67, UR5, PT ;  /* 0x0000000543007c0c */ /* 0x000fc4000bf66270 */
[----:B------:R-:W-:Y:S01]  /*14d0*/  ISETP.GE.AND P2, PT, R68, UR5, PT ;  /* 0x0000000544007c0c */ /* 0x000fe2000bf46270 */
[----:B------:R0:W2:Y:S01]  /*14e0*/  @!P0 LDG.E.U16 R104, desc[UR6][R28.64] ;  /* 0x000000061c688981 */ /* 0x0000a2000c1e1500 */
[----:B------:R-:W-:Y:S01]  /*14f0*/  ISETP.GE.AND P0, PT, R66, UR5, PT ;  /* 0x0000000542007c0c */ /* 0x000fe2000bf06270 */
[----:B------:R-:W-:Y:S01]  /*1500*/  IMAD.WIDE R36, R58, 0x2, R88 ;  /* 0x000000023a247825 */ /* 0x000fe200078e0258 */
[----:B------:R-:W-:Y:S02]  /*1510*/  PRMT R96, RZ, 0x7610, R96 ;  /* 0x00007610ff607816 */ /* 0x000fe40000000060 */
[----:B------:R-:W-:Y:S01]  /*1520*/  PRMT R108, RZ, 0x7610, R108 ;  /* 0x00007610ff6c7816 */ /* 0x000fe2000000006c */
[----:B------:R1:W3:Y:S01]  /*1530*/  @!P1 LDG.E.U16 R106, desc[UR6][R30.64] ;  /* 0x000000061e6a9981 */ /* 0x0002e2000c1e1500 */
[----:B------:R-:W-:Y:S01]  /*1540*/  PRMT R110, RZ, 0x7610, R110 ;  /* 0x00007610ff6e7816 */ /* 0x000fe2000000006e */
[----:B------:R-:W-:Y:S01]  /*1550*/  IMAD.WIDE R34, R48, 0x2, R88 ;  /* 0x0000000230227825 */ /* 0x000fe200078e0258 */
[----:B------:R-:W-:-:S03]  /*1560*/  PRMT R102, RZ, 0x7610, R102 ;  /* 0x00007610ff667816 */ /* 0x000fc60000000066 */
[----:B0-----:R-:W-:Y:S01]  /*1570*/  IMAD.WIDE R28, R57, 0x2, R88 ;  /* 0x00000002391c7825 */ /* 0x001fe200078e0258 */
[----:B------:R-:W-:Y:S01]  /*1580*/  PRMT R42, RZ, 0x7610, R42 ;  /* 0x00007610ff2a7816 */ /* 0x000fe2000000002a */
[----:B------:R-:W4:Y:S01]  /*1590*/  @!P0 LDG.E.U16 R112, desc[UR6][R36.64] ;  /* 0x0000000624708981 */ /* 0x000f22000c1e1500 */
[----:B------:R-:W-:Y:S01]  /*15a0*/  ISETP.GE.AND P0, PT, R12, UR5, PT ;  /* 0x000000050c007c0c */ /* 0x000fe2000bf06270 */
[----:B-1----:R-:W-:Y:S01]  /*15b0*/  IMAD.WIDE R30, R56, 0x2, R88 ;  /* 0x00000002381e7825 */ /* 0x002fe200078e0258 */
[----:B------:R-:W-:Y:S01]  /*15c0*/  ISETP.GE.AND P1, PT, R11, UR5, PT ;  /* 0x000000050b007c0c */ /* 0x000fe2000bf26270 */
[----:B------:R0:W5:Y:S01]  /*15d0*/  @!P3 LDG.E.U16 R110, desc[UR6][R34.64] ;  /* 0x00000006226eb981 */ /* 0x000162000c1e1500 */
[----:B------:R-:W-:-:S03]  /*15e0*/  PRMT R92, RZ, 0x7610, R92 ;  /* 0x00007610ff5c7816 */ /* 0x000fc6000000005c */
[----:B------:R1:W4:Y:S06]  /*15f0*/  @!P2 LDG.E.U16 R108, desc[UR6][R32.64] ;  /* 0x00000006206ca981 */ /* 0x00032c000c1e1500 */
[----:B------:R1:W5:Y:S01]  /*1600*/  @!P0 LDG.E.U16 R96, desc[UR6][R30.64] ;  /* 0x000000061e608981 */ /* 0x000362000c1e1500 */
[----:B------:R-:W-:Y:S01]  /*1610*/  ISETP.GE.AND P0, PT, R14, UR5, PT ;  /* 0x000000050e007c0c */ /* 0x000fe2000bf06270 */
[--C-:B0-----:R-:W-:Y:S02]  /*1620*/  IMAD.WIDE R34, R55, 0x2, R88.reuse ;  /* 0x0000000237227825 */ /* 0x101fe400078e0258 */
[----:B------:R0:W4:Y:S01]  /*1630*/  @!P1 LDG.E.U16 R102, desc[UR6][R28.64] ;  /* 0x000000061c669981 */ /* 0x000122000c1e1500 */
[----:B------:R-:W-:Y:S01]  /*1640*/  ISETP.GE.AND P1, PT, R13, UR5, PT ;  /* 0x000000050d007c0c */ /* 0x000fe2000bf26270 */
[----:B-1----:R-:W-:-:S08]  /*1650*/  IMAD.WIDE R32, R27, 0x2, R88 ;  /* 0x000000021b207825 */ /* 0x002fd000078e0258 */
[----:B------:R-:W4:Y:S01]  /*1660*/  @!P0 LDG.E.U16 R42, desc[UR6][R34.64] ;  /* 0x00000006222a8981 */ /* 0x000f22000c1e1500 */
[----:B------:R-:W-:Y:S01]  /*1670*/  ISETP.GE.AND P0, PT, R16, UR5, PT ;  /* 0x0000000510007c0c */ /* 0x000fe2000bf06270 */
[----:B------:R-:W-:Y:S01]  /*1680*/  IMAD.WIDE R30, R53, 0x2, R88 ;  /* 0x00000002351e7825 */ /* 0x000fe200078e0258 */
[----:B------:R-:W-:Y:S01]  /*1690*/  PRMT R36, RZ, 0x7610, R36 ;  /* 0x00007610ff247816 */ /* 0x000fe20000000024 */
[----:B------:R-:W4:Y:S01]  /*16a0*/  @!P1 LDG.E.U16 R92, desc[UR6][R32.64] ;  /* 0x00000006205c9981 */ /* 0x000f22000c1e1500 */
[----:B------:R-:W-:Y:S01]  /*16b0*/  ISETP.GE.AND P1, PT, R15, UR5, PT ;  /* 0x000000050f007c0c */ /* 0x000fe2000bf26270 */
[----:B0-----:R-:W-:Y:S01]  /*16c0*/  IMAD.WIDE R28, R54, 0x2, R88 ;  /* 0x00000002361c7825 */ /* 0x001fe200078e0258 */
[----:B------:R-:W-:-:S07]  /*16d0*/  PRMT R38, RZ, 0x7610, R38 ;  /* 0x00007610ff267816 */ /* 0x000fce0000000026 */
[----:B------:R-:W4:Y:S01]  /*16e0*/  @!P0 LDG.E.U16 R36, desc[UR6][R30.64] ;  /* 0x000000061e248981 */ /* 0x000f22000c1e1500 */
[----:B------:R-:W-:Y:S02]  /*16f0*/  ISETP.GE.AND P0, PT, R18, UR5, PT ;  /* 0x0000000512007c0c */ /* 0x000fe4000bf06270 */
[----:B------:R-:W-:Y:S01]  /*1700*/  PRMT R90, RZ, 0x7610, R90 ;  /* 0x00007610ff5a7816 */ /* 0x000fe2000000005a */
[----:B------:R0:W4:Y:S01]  /*1710*/  @!P1 LDG.E.U16 R38, desc[UR6][R28.64] ;  /* 0x000000061c269981 */ /* 0x000122000c1e1500 */
[----:B------:R-:W-:Y:S01]  /*1720*/  ISETP.GE.AND P1, PT, R17, UR5, PT ;  /* 0x0000000511007c0c */ /* 0x000fe2000bf26270 */
[----:B0-----:R-:W-:-:S08]  /*1730*/  IMAD.WIDE R28, R52, 0x2, R88 ;  /* 0x00000002341c7825 */ /* 0x001fd000078e0258 */
[----:B------:R-:W4:Y:S01]  /*1740*/  @!P0 LDG.E.U16 R90, desc[UR6][R28.64] ;  /* 0x000000061c5a8981 */ /* 0x000f22000c1e1500 */
[----:B------:R-:W-:Y:S01]  /*1750*/  ISETP.GE.AND P0, PT, R20, UR5, PT ;  /* 0x0000000514007c0c */ /* 0x000fe2000bf06270 */
[----:B------:R-:W-:Y:S01]  /*1760*/  IMAD.WIDE R32, R26, 0x2, R88 ;  /* 0x000000021a207825 */ /* 0x000fe200078e0258 */
[----:B------:R-:W-:Y:S02]  /*1770*/  PRMT R40, RZ, 0x7610, R40 ;  /* 0x00007610ff287816 */ /* 0x000fe40000000028 */
[----:B------:R-:W-:Y:S01]  /*1780*/  PRMT R98, RZ, 0x7610, R98 ;  /* 0x00007610ff627816 */ /* 0x000fe20000000062 */
[----:B------:R-:W-:-:S03]  /*1790*/  IMAD.WIDE R34, R50, 0x2, R88 ;  /* 0x0000000232227825 */ /* 0x000fc600078e0258 */
[----:B------:R0:W4:Y:S01]  /*17a0*/  @!P1 LDG.E.U16 R40, desc[UR6][R32.64] ;  /* 0x0000000620289981 */ /* 0x000122000c1e1500 */
[----:B------:R-:W-:-:S04]  /*17b0*/  ISETP.GE.AND P1, PT, R19, UR5, PT ;  /* 0x0000000513007c0c */ /* 0x000fc8000bf26270 */
[----:B------:R-:W4:Y:S01]  /*17c0*/  @!P0 LDG.E.U16 R98, desc[UR6][R34.64] ;  /* 0x0000000622628981 */ /* 0x000f22000c1e1500 */
[----:B------:R-:W-:Y:S01]  /*17d0*/  ISETP.GE.AND P0, PT, R21, UR5, PT ;  /* 0x0000000515007c0c */ /* 0x000fe2000bf06270 */
[----:B------:R-:W-:Y:S01]  /*17e0*/  IMAD.WIDE R30, R51, 0x2, R88 ;  /* 0x00000002331e7825 */ /* 0x000fe200078e0258 */
[----:B------:R-:W-:Y:S02]  /*17f0*/  PRMT R94, RZ, 0x7610, R94 ;  /* 0x00007610ff5e7816 */ /* 0x000fe4000000005e */
[----:B------:R-:W-:Y:S01]  /*1800*/  PRMT R100, RZ, 0x7610, R100 ;  /* 0x00007610ff647816 */ /* 0x000fe20000000064 */
[----:B0-----:R-:W-:-:S03]  /*1810*/  IMAD.WIDE R32, R25, 0x2, R88 ;  /* 0x0000000219207825 */ /* 0x001fc600078e0258 */
[----:B------:R0:W4:Y:S05]  /*1820*/  @!P1 LDG.E.U16 R94, desc[UR6][R30.64] ;  /* 0x000000061e5e9981 */ /* 0x00012a000c1e1500 */
[----:B------:R1:W4:Y:S01]  /*1830*/  @!P0 LDG.E.U16 R100, desc[UR6][R32.64] ;  /* 0x0000000620648981 */ /* 0x000322000c1e1500 */
[----:B------:R-:W-:Y:S01]  /*1840*/  BAR.SYNC.DEFER_BLOCKING 0x0 ;  /* 0x0000000000007b1d */ /* 0x000fe20000010000 */
[----:B------:R-:W-:Y:S01]  /*1850*/  ISETP.GE.AND P0, PT, R4, UR5, PT ;  /* 0x0000000504007c0c */ /* 0x000fe2000bf06270 */
[C---:B0-----:R-:W-:Y:S01]  /*1860*/  IMAD.WIDE R30, R22.reuse, 0x2, R72 ;  /* 0x00000002161e7825 */ /* 0x041fe200078e0248 */
[----:B------:R-:W-:Y:S02]  /*1870*/  PRMT R34, RZ, 0x7610, R34 ;  /* 0x00007610ff227816 */ /* 0x000fe40000000022 */
[----:B------:R-:W-:Y:S01]  /*1880*/  PRMT R35, RZ, 0x7610, R35 ;  /* 0x00007610ff237816 */ /* 0x000fe20000000023 */
[----:B------:R-:W-:Y:S01]  /*1890*/  IMAD.WIDE R28, R22, 0x2, R74 ;  /* 0x00000002161c7825 */ /* 0x000fe200078e024a */
[----:B------:R-:W-:-:S03]  /*18a0*/  PRMT R91, RZ, 0x7610, R91 ;  /* 0x00007610ff5b7816 */ /* 0x000fc6000000005b */
[C---:B-1----:R-:W-:Y:S01]  /*18b0*/  IMAD.WIDE R32, R22.reuse, 0x2, R76 ;  /* 0x0000000216207825 */ /* 0x042fe200078e024c */
[----:B------:R-:W-:Y:S02]  /*18c0*/  PRMT R93, RZ, 0x7610, R93 ;  /* 0x00007610ff5d7816 */ /* 0x000fe4000000005d */
[----:B------:R-:W-:Y:S01]  /*18d0*/  PRMT R95, RZ, 0x7610, R95 ;  /* 0x00007610ff5f7816 */ /* 0x000fe2000000005f */
[----:B------:R0:W4:Y:S04]  /*18e0*/  @!P0 LDG.E.U16 R34, desc[UR6][R30.64] ;  /* 0x000000061e228981 */ /* 0x000128000c1e1500 */
[----:B------:R1:W4:Y:S01]  /*18f0*/  @!P0 LDG.E.U16 R35, desc[UR6][R28.64] ;  /* 0x000000061c238981 */ /* 0x000322000c1e1500 */
[----:B0-----:R-:W-:-:S04]  /*1900*/  IMAD.WIDE R30, R22, 0x2, R78 ;  /* 0x00000002161e7825 */ /* 0x001fc800078e024e */
[C---:B-1----:R-:W-:Y:S01]  /*1910*/  IMAD.WIDE R28, R22.reuse, 0x2, R80 ;  /* 0x00000002161c7825 */ /* 0x042fe200078e0250 */
[----:B------:R0:W4:Y:S03]  /*1920*/  @!P0 LDG.E.U16 R91, desc[UR6][R30.64] ;  /* 0x000000061e5b8981 */ /* 0x000126000c1e1500 */
[----:B0-----:R-:W-:Y:S01]  /*1930*/  IMAD.WIDE R30, R22, 0x2, R84 ;  /* 0x00000002161e7825 */ /* 0x001fe200078e0254 */
[----:B--2---:R0:W-:Y:S04]  /*1940*/  STS.U16 [R5+UR4], R104 ;  /* 0x0000006805007988 */ /* 0x0041e80008000404 */
[----:B---3--:R1:W-:Y:S01]  /*1950*/  STS.U16 [R5+UR4+0x200], R106 ;  /* 0x0002006a05007988 */ /* 0x0083e20008000404 */
[----:B0-----:R-:W-:-:S02]  /*1960*/  PRMT R104, RZ, 0x7610, R104 ;  /* 0x00007610ff687816 */ /* 0x001fc40000000068 */
[----:B-1----:R-:W-:-:S04]  /*1970*/  PRMT R106, RZ, 0x7610, R106 ;  /* 0x00007610ff6a7816 */ /* 0x002fc8000000006a */
[----:B------:R0:W2:Y:S04]  /*1980*/  @!P0 LDG.E.U16 R104, desc[UR6][R32.64] ;  /* 0x0000000620688981 */ /* 0x0000a8000c1e1500 */
[----:B------:R1:W3:Y:S01]  /*1990*/  @!P0 LDG.E.U16 R106, desc[UR6][R28.64] ;  /* 0x000000061c6a8981 */ /* 0x0002e2000c1e1500 */
[----:B0-----:R-:W-:-:S03]  /*19a0*/  IMAD.WIDE R32, R22, 0x2, R82 ;  /* 0x0000000216207825 */ /* 0x001fc600078e0252 */
[----:B-----5:R0:W-:Y:S01]  /*19b0*/  STS.U16 [R5+UR4+0xc00], R96 ;  /* 0x000c006005007988 */ /* 0x0201e20008000404 */
[----:B-1----:R-:W-:-:S03]  /*19c0*/  IMAD.WIDE R28, R22, 0x2, R86 ;  /* 0x00000002161c7825 */ /* 0x002fc600078e0256 */
[----:B------:R-:W5:Y:S04]  /*19d0*/  @!P0 LDG.E.U16 R93, desc[UR6][R32.64] ;  /* 0x00000006205d8981 */ /* 0x000f68000c1e1500 */
[----:B------:R-:W2:Y:S01]  /*19e0*/  @!P0 LDG.E.U16 R95, desc[UR6][R28.64] ;  /* 0x000000061c5f8981 */ /* 0x000ea2000c1e1500 */
[----:B0-----:R-:W-:-:S06]  /*19f0*/  PRMT R96, RZ, 0x7610, R96 ;  /* 0x00007610ff607816 */ /* 0x001fcc0000000060 */
[----:B------:R-:W2:Y:S04]  /*1a00*/  @!P0 LDG.E.U16 R96, desc[UR6][R30.64] ;  /* 0x000000061e608981 */ /* 0x000ea8000c1e1500 */
[----:B----4-:R-:W-:Y:S04]  /*1a10*/  STS.U16 [R5+UR4+0x400], R108 ;  /* 0x0004006c05007988 */ /* 0x010fe80008000404 */
[----:B------:R-:W-:Y:S04]  /*1a20*/  STS.U16 [R5+UR4+0x600], R110 ;  /* 0x0006006e05007988 */ /* 0x000fe80008000404 */
        /* <DEDUP_REMOVED lines=12> */
[----:B---3--:R-:W-:Y:S04]  /*1af0*/  STS.U16 [R3+UR4+0x2800], R106 ;  /* 0x0028006a03007988 */ /* 0x008fe80008000404 */
[----:B------:R-:W-:Y:S04]  /*1b00*/  STS.U16 [R62+UR4+0x2200], R35 ;  /* 0x002200233e007988 */ /* 0x000fe80008000404 */
[----:B-----5:R-:W-:Y:S04]  /*1b10*/  STS.U16 [R62+UR4+0x2a00], R93 ;  /* 0x002a005d3e007988 */ /* 0x020fe80008000404 */
[----:B--2---:R-:W-:Y:S04]  /*1b20*/  STS.U16 [R63+UR4+0x2400], R104 ;  /* 0x002400683f007988 */ /* 0x004fe80008000404 */
[----:B------:R-:W-:Y:S04]  /*1b30*/  STS.U16 [R63+UR4+0x2c00], R96 ;  /* 0x002c00603f007988 */ /* 0x000fe80008000404 */
[----:B------:R-:W-:Y:S04]  /*1b40*/  STS.U16 [R64+UR4+0x2600], R91 ;  /* 0x0026005b40007988 */ /* 0x000fe80008000404 */
[----:B------:R-:W-:Y:S01]  /*1b50*/  STS.U16 [R64+UR4+0x2e00], R95 ;  /* 0x002e005f40007988 */ /* 0x000fe20008000404 */
[----:B------:R-:W-:Y:S06]  /*1b60*/  BAR.SYNC.DEFER_BLOCKING 0x0 ;  /* 0x0000000000007b1d */ /* 0x000fec0000010000 */
[----:B------:R-:W-:Y:S04]  /*1b70*/  LDSM.16.MT88.4 R28, [R0] ;  /* 0x00000000001c783b */ /* 0x000fe80000004200 */
[----:B------:R-:W0:Y:S04]  /*1b80*/  LDSM.16.M88.4 R36, [R2+UR4+0x2000] ;  /* 0x002000040224783b */ /* 0x000e280008000200 */
[----:B------:R-:W1:Y:S04]  /*1b90*/  LDSM.16.MT88.4 R40, [R0+0x400] ;  /* 0x000400000028783b */ /* 0x000e680000004200 */
[----:B------:R-:W-:Y:S01]  /*1ba0*/  LDSM.16.M88.4 R32, [R65+UR4+0x2000] ;  /* 0x002000044120783b */ /* 0x000fe20008000200 */
[----:B0-----:R-:W-:Y:S03]  /*1bb0*/  HMMA.16816.F32.BF16 R44, R28, R36, R44 ;  /* 0x000000241c2c723c */ /* 0x001fe6000004182c */
[----:B------:R-:W0:-:S15]  /*1bc0*/  LDSM.16.MT88.4 R28, [R0+0x800] ;  /* 0x00080000001c783b */ /* 0x000e1e0000004200 */
[----:B------:R-:W-:-:S06]  /*1bd0*/  NOP ;  /* 0x0000000000007918 */ /* 0x000fcc0000000000 */
[----:B-1----:R-:W-:Y:S01]  /*1be0*/  HMMA.16816.F32.BF16 R44, R40, R38, R44 ;  /* 0x00000026282c723c */ /* 0x002fe2000004182c */
[----:B------:R-:W1:Y:S04]  /*1bf0*/  LDSM.16.MT88.4 R36, [R0+0xc00] ;  /* 0x000c00000024783b */ /* 0x000e680000004200 */
[----:B------:R-:W-:-:S15]  /*1c00*/  LDSM.16.M88.4 R40, [R2+UR4+0x2080] ;  /* 0x002080040228783b */ /* 0x000fde0008000200 */
[----:B------:R-:W-:-:S04]  /*1c10*/  NOP ;  /* 0x0000000000007918 */ /* 0x000fc80000000000 */
[----:B0-----:R-:W-:Y:S01]  /*1c20*/  HMMA.16816.F32.BF16 R44, R28, R32, R44 ;  /* 0x000000201c2c723c */ /* 0x001fe2000004182c */
[----:B------:R-:W0:-:S15]  /*1c30*/  LDSM.16.MT88.4 R28, [R0+0x1000] ;  /* 0x00100000001c783b */ /* 0x000e1e0000004200 */
[----:B------:R-:W-:-:S08]  /*1c40*/  NOP ;  /* 0x0000000000007918 */ /* 0x000fd00000000000 */
        /* <DEDUP_REMOVED lines=8> */
[----:B------:R-:W1:Y:S01]  /*1cd0*/  LDSM.16.MT88.4 R32, [R0+0x1c00] ;  /* 0x001c00000020783b */ /* 0x000e620000004200 */
[----:B------:R-:W-:-:S05]  /*1ce0*/  VIADD R61, R61, 0xffffffff ;  /* 0xffffffff3d3d7836 */ /* 0x000fca0000000000 */
[----:B------:R-:W-:-:S15]  /*1cf0*/  ISETP.NE.U32.AND P0, PT, R61, RZ, PT ;  /* 0x000000ff3d00720c */ /* 0x000fde0003f05070 */
[----:B------:R-:W-:-:S02]  /*1d00*/  NOP ;  /* 0x0000000000007918 */ /* 0x000fc40000000000 */
[----:B0-----:R-:W-:Y:S01]  /*1d10*/  HMMA.16816.F32.BF16 R28, R36, R44, R28 ;  /* 0x0000002c241c723c */ /* 0x001fe2000004181c */
[----:B------:R-:W-:Y:S01]  /*1d20*/  UIADD3 UR5, UR5, -0x80, URZ ;  /* 0xffffff8005057890 */ /* 0x000fe2000fffe03f */
[----:B------:R-:W-:-:S04]  /*1d30*/  IMAD.WIDE R86, R23, 0x2, R86 ;  /* 0x0000000217567825 */ /* 0x000fc800078e0256 */
[----:B------:R-:W-:-:S04]  /*1d40*/  IMAD.WIDE R84, R23, 0x2, R84 ;  /* 0x0000000217547825 */ /* 0x000fc800078e0254 */
[----:B------:R-:W-:-:S04]  /*1d50*/  IMAD.WIDE R82, R23, 0x2, R82 ;  /* 0x0000000217527825 */ /* 0x000fc800078e0252 */
[----:B------:R-:W-:-:S04]  /*1d60*/  IMAD.WIDE R80, R23, 0x2, R80 ;  /* 0x0000000217507825 */ /* 0x000fc800078e0250 */
[----:B------:R-:W-:-:S06]  /*1d70*/  IMAD.WIDE R78, R23, 0x2, R78 ;  /* 0x00000002174e7825 */ /* 0x000fcc00078e024e */
[----:B-1----:R-:W-:Y:S01]  /*1d80*/  HMMA.16816.F32.BF16 R44, R32, R46, R28 ;  /* 0x0000002e202c723c */ /* 0x002fe2000004181c */
[----:B------:R-:W-:-:S04]  /*1d90*/  IMAD.WIDE R76, R23, 0x2, R76 ;  /* 0x00000002174c7825 */ /* 0x000fc800078e024c */
[----:B------:R-:W-:-:S04]  /*1da0*/  IMAD.WIDE R74, R23, 0x2, R74 ;  /* 0x00000002174a7825 */ /* 0x000fc800078e024a */
[----:B------:R-:W-:-:S04]  /*1db0*/  IMAD.WIDE R72, R23, 0x2, R72 ;  /* 0x0000000217487825 */ /* 0x000fc800078e0248 */
[----:B------:R-:W-:Y:S01]  /*1dc0*/  IMAD.WIDE R88, R24, 0x2, R88 ;  /* 0x0000000218587825 */ /* 0x000fe200078e0258 */
[----:B------:R-:W-:Y:S10]  /*1dd0*/  @P0 BRA `(.L_x_1) ;  /* 0xfffffff400980947 */ /* 0x000ff4000383ffff */
[----:B------:R-:W-:Y:S02]  /*1de0*/  F2FP.BF16.F32.PACK_AB R44, R45, R44 ;  /* 0x0000002c2d2c723e */ /* 0x000fe400000010ff */
[----:B------:R-:W-:-:S07]  /*1df0*/  F2FP.BF16.F32.PACK_AB R46, R47, R46 ;  /* 0x0000002e2f2e723e */ /* 0x000fce00000010ff */
.L_x_0:
[----:B------:R-:W-:Y:S01]  /*1e00*/  LOP3.LUT R0, R10, 0x20, RZ, 0xc0, !PT ;  /* 0x000000200a007812 */ /* 0x000fe200078ec0ff */
[----:B------:R-:W-:Y:S01]  /*1e10*/  BAR.SYNC.DEFER_BLOCKING 0x0 ;  /* 0x0000000000007b1d */ /* 0x000fe20000010000 */
[----:B------:R-:W-:Y:S02]  /*1e20*/  LOP3.LUT R3, R9, 0x60, RZ, 0xc0, !PT ;  /* 0x0000006009037812 */ /* 0x000fe400078ec0ff */
[----:B------:R-:W-:Y:S02]  /*1e30*/  R2UR UR5, R0 ;  /* 0x00000000000572ca */ /* 0x000fe400000e0000 */
[--C-:B------:R-:W-:Y:S01]  /*1e40*/  SHF.R.S32.HI R0, RZ, 0x6, R10.reuse ;  /* 0x00000006ff007819 */ /* 0x100fe2000001140a */
[----:B------:R-:W-:Y:S01]  /*1e50*/  ULDC.64 UR10, c[0x0][0x228] ;  /* 0x00008a00000a7ab9 */ /* 0x000fe20000000a00 */
[----:B------:R-:W-:Y:S01]  /*1e60*/  LOP3.LUT R3, R3, 0x1c, R10, 0xf8, !PT ;  /* 0x0000001c03037812 */ /* 0x000fe200078ef80a */
[----:B------:R-:W-:Y:S01]  /*1e70*/  ULDC.64 UR8, c[0x0][0x220] ;  /* 0x0000880000087ab9 */ /* 0x000fe20000000a00 */
[----:B------:R-:W-:-:S02]  /*1e80*/  SGXT R0, R0, 0x1 ;  /* 0x000000010000781a */ /* 0x000fc40000000200 */
[----:B------:R-:W-:Y:S02]  /*1e90*/  LOP3.LUT R2, R9, 0x300, RZ, 0xc0, !PT ;  /* 0x0000030009027812 */ /* 0x000fe400078ec0ff */
[----:B------:R-:W-:Y:S02]  /*1ea0*/  LOP3.LUT R0, R3, 0x240, R0, 0x78, !PT ;  /* 0x0000024003007812 */ /* 0x000fe400078e7800 */
[----:B------:R-:W-:Y:S01]  /*1eb0*/  ISETP.GE.AND P0, PT, R6, UR10, PT ;  /* 0x0000000a06007c0c */ /* 0x000fe2000bf06270 */
[----:B------:R-:W-:Y:S01]  /*1ec0*/  IMAD.U32 R3, RZ, RZ, UR5 ;  /* 0x00000005ff037e24 */ /* 0x000fe2000f8e00ff */
[----:B------:R-:W-:Y:S01]  /*1ed0*/  ULEA.HI UR5, UR5, UR4, URZ, 0x1c ;  /* 0x0000000405057291 */ /* 0x000fe2000f8fe03f */
[----:B------:R-:W-:Y:S02]  /*1ee0*/  IMAD R71, R71, 0x4, R2 ;  /* 0x0000000447477824 */ /* 0x000fe400078e0202 */
[----:B------:R-:W-:Y:S01]  /*1ef0*/  IMAD R3, R3, 0x4, R0 ;  /* 0x0000000403037824 */ /* 0x000fe200078e0200 */
[----:B------:R-:W-:-:S02]  /*1f00*/  LOP3.LUT R0, R7, R70, RZ, 0xfc, !PT ;  /* 0x0000004607007212 */ /* 0x000fc400078efcff */
[----:B------:R-:W-:Y:S02]  /*1f10*/  LOP3.LUT R71, R71, 0x60, R8, 0x78, !PT ;  /* 0x0000006047477812 */ /* 0x000fe400078e7808 */
[----:B------:R-:W-:Y:S01]  /*1f20*/  LOP3.LUT R5, R3, 0x20, RZ, 0x3c, !PT ;  /* 0x0000002003057812 */ /* 0x000fe200078e3cff */
[----:B------:R0:W-:Y:S01]  /*1f30*/  STS [R3+UR4], R44 ;  /* 0x0000002c03007988 */ /* 0x0001e20008000804 */
[----:B------:R-:W-:Y:S02]  /*1f40*/  LOP3.LUT R7, R7, 0x8, R70, 0xfe, !PT ;  /* 0x0000000807077812 */ /* 0x000fe400078efe46 */
[----:B------:R-:W-:Y:S01]  /*1f50*/  ISETP.LT.AND P1, PT, R0, UR11, !P0 ;  /* 0x0000000b00007c0c */ /* 0x000fe2000c721270 */
[----:B------:R-:W-:Y:S01]  /*1f60*/  STS [R5+UR4+0x100], R46 ;  /* 0x0001002e05007988 */ /* 0x000fe20008000804 */
[----:B------:R-:W-:Y:S01]  /*1f70*/  ULDC UR4, c[0x0][0x244] ;  /* 0x0000910000047ab9 */ /* 0x000fe20000000800 */
[----:B------:R-:W-:Y:S01]  /*1f80*/  BAR.SYNC.DEFER_BLOCKING 0x0 ;  /* 0x0000000000007b1d */ /* 0x000fe20000010000 */
[----:B------:R-:W-:Y:S01]  /*1f90*/  IMAD R2, R6, UR4, RZ ;  /* 0x0000000406027c24 */ /* 0x000fe2000f8e02ff */
[----:B------:R-:W-:-:S04]  /*1fa0*/  ISETP.LT.AND P0, PT, R7, UR11, !P0 ;  /* 0x0000000b07007c0c */ /* 0x000fc8000c701270 */
[----:B------:R-:W-:Y:S01]  /*1fb0*/  ULDC UR4, c[0x0][0x248] ;  /* 0x0000920000047ab9 */ /* 0x000fe20000000800 */
[----:B------:R-:W-:Y:S01]  /*1fc0*/  LEA R4, P2, R2, UR8, 0x1 ;  /* 0x0000000802047c11 */ /* 0x000fe2000f8408ff */
[----:B0-----:R-:W-:Y:S02]  /*1fd0*/  IMAD R3, R0, UR4, RZ ;  /* 0x0000000400037c24 */ /* 0x001fe4000f8e02ff */
[----:B------:R-:W-:Y:S01]  /*1fe0*/  IMAD R7, R7, UR4, RZ ;  /* 0x0000000407077c24 */ /* 0x000fe2000f8e02ff */
[----:B------:R-:W-:Y:S02]  /*1ff0*/  LEA.HI.X.SX32 R0, R2, UR9, 0x1, P2 ;  /* 0x0000000902007c11 */ /* 0x000fe400090f0eff */
[----:B------:R-:W-:-:S04]  /*2000*/  LEA R2, P2, R3, R4, 0x1 ;  /* 0x0000000403027211 */ /* 0x000fc800078408ff */
[----:B------:R-:W-:Y:S01]  /*2010*/  LEA.HI.X.SX32 R3, R3, R0, 0x1, P2 ;  /* 0x0000000003037211 */ /* 0x000fe200010f0eff */
[----:B------:R-:W0:Y:S04]  /*2020*/  LDS.U16 R9, [R71+UR5] ;  /* 0x0000000547097984 */ /* 0x000e280008000400 */
[----:B0-----:R0:W-:Y:S01]  /*2030*/  @P1 STG.E.U16 desc[UR6][R2.64], R9 ;  /* 0x0000000902001986 */ /* 0x0011e2000c101506 */
[----:B------:R-:W-:Y:S05]  /*2040*/  @!P0 EXIT ;  /* 0x000000000000894d */ /* 0x000fea0003800000 */
[----:B------:R-:W1:Y:S01]  /*2050*/  LDS.U16 R71, [R71+UR5+0x80] ;  /* 0x0000800547477984 */ /* 0x000e620008000400 */
[----:B0-----:R-:W-:-:S04]  /*2060*/  LEA R2, P0, R7, R4, 0x1 ;  /* 0x0000000407027211 */ /* 0x001fc800078008ff */
[----:B------:R-:W-:-:S05]  /*2070*/  LEA.HI.X.SX32 R3, R7, R0, 0x1, P0 ;  /* 0x0000000007037211 */ /* 0x000fca00000f0eff */
[----:B-1----:R-:W-:Y:S01]  /*2080*/  STG.E.U16 desc[UR6][R2.64], R71 ;  /* 0x0000004702007986 */ /* 0x002fe2000c101506 */
[----:B------:R-:W-:Y:S05]  /*2090*/  EXIT ;  /* 0x000000000000794d */ /* 0x000fea0003800000 */
.L_x_2:
[----:B------:R-:W-:-:S00]  /*20a0*/  BRA `(.L_x_2) ;  /* 0xfffffffc00fc7947 */ /* 0x000fc0000383ffff */
[----:B------:R-:W-:-:S00]  /*20b0*/  NOP ;  /* 0x0000000000007918 */ /* 0x000fc00000000000 */
        /* <DEDUP_REMOVED lines=12> */
.L_x_3:


//--------------------- .nv.shared.matmul_kernel  --------------------------
	.section	.nv.shared.matmul_kernel,"aw",@nobits
	.sectionflags	@""
	.align	16
	.zero		1024


//--------------------- .nv.shared.reserved.0     --------------------------
	.section	.nv.shared.reserved.0,"aw",@nobits
	.weak		__nv_reservedSMEM_offset_0_alias
	.size		__nv_reservedSMEM_offset_0_alias, 0, 0
	.other		__nv_reservedSMEM_offset_0_alias,@"STO_CUDA_RESERVED_SHARED STV_DEFAULT"
__nv_reservedSMEM_offset_0_alias:
	.zero		0


//--------------------- .nv.constant0.matmul_kernel --------------------------
	.section	.nv.constant0.matmul_kernel,"a",@progbits
	.sectionflags	@""
	.align	4
.nv.constant0.matmul_kernel:
	.zero		608


//--------------------- SYMBOLS --------------------------

	.type		.nv.reservedSmem.offset0,@object
	.size		.nv.reservedSmem.offset0,0x4
